	.headerflags	@"EF_CUDA_TEXMODE_UNIFIED EF_CUDA_64BIT_ADDRESS EF_CUDA_ACCELERATORS EF_CUDA_SM90 EF_CUDA_VIRTUAL_SM(EF_CUDA_SM90)"
	.elftype	@"ET_EXEC"


//--------------------- .nv.info                  --------------------------
	.section	.nv.info,"",@"SHT_CUDA_INFO"
	.align	4


	//----- nvinfo : EIATTR_REGCOUNT
	.align		4
        /*0000*/ 	.byte	0x04, 0x2f
        /*0002*/ 	.short	(.L_1 - .L_0)
	.align		4
.L_0:
        /*0004*/ 	.word	index@(triton_mm)
        /*0008*/ 	.word	0x00000050


	//----- nvinfo : EIATTR_MIN_STACK_SIZE
	.align		4
.L_1:
        /*000c*/ 	.byte	0x04, 0x12
        /*000e*/ 	.short	(.L_3 - .L_2)
	.align		4
.L_2:
        /*0010*/ 	.word	index@(triton_mm)
        /*0014*/ 	.word	0x00000000


	//----- nvinfo : EIATTR_FRAME_SIZE
	.align		4
.L_3:
        /*0018*/ 	.byte	0x04, 0x11
        /*001a*/ 	.short	(.L_5 - .L_4)
	.align		4
.L_4:
        /*001c*/ 	.word	index@(triton_mm)
        /*0020*/ 	.word	0x00000000


	//----- nvinfo : EIATTR_MIN_STACK_SIZE
	.align		4
.L_5:
        /*0024*/ 	.byte	0x04, 0x12
        /*0026*/ 	.short	(.L_7 - .L_6)
	.align		4
.L_6:
        /*0028*/ 	.word	index@(triton_mm)
        /*002c*/ 	.word	0x00000000
.L_7:


//--------------------- .nv.info.triton_mm        --------------------------
	.section	.nv.info.triton_mm,"",@"SHT_CUDA_INFO"
	.sectionflags	@""
	.align	4


	//----- nvinfo : EIATTR_CUDA_API_VERSION
	.align		4
        /*0000*/ 	.byte	0x04, 0x37
        /*0002*/ 	.short	(.L_9 - .L_8)
.L_8:
        /*0004*/ 	.word	0x0000007c


	//----- nvinfo : EIATTR_KPARAM_INFO
	.align		4
.L_9:
        /*0008*/ 	.byte	0x04, 0x17
        /*000a*/ 	.short	(.L_11 - .L_10)
.L_10:
        /*000c*/ 	.word	0x00000000
        /*0010*/ 	.short	0x0002
        /*0012*/ 	.short	0x0010
        /*0014*/ 	.byte	0x00, 0xf0, 0x21, 0x00


	//----- nvinfo : EIATTR_KPARAM_INFO
	.align		4
.L_11:
        /*0018*/ 	.byte	0x04, 0x17
        /*001a*/ 	.short	(.L_13 - .L_12)
.L_12:
        /*001c*/ 	.word	0x00000000
        /*0020*/ 	.short	0x0001
        /*0022*/ 	.short	0x0008
        /*0024*/ 	.byte	0x00, 0xf0, 0x21, 0x00


	//----- nvinfo : EIATTR_KPARAM_INFO
	.align		4
.L_13:
        /*0028*/ 	.byte	0x04, 0x17
        /*002a*/ 	.short	(.L_15 - .L_14)
.L_14:
        /*002c*/ 	.word	0x00000000
        /*0030*/ 	.short	0x0000
        /*0032*/ 	.short	0x0000
        /*0034*/ 	.byte	0x00, 0xf0, 0x21, 0x00


	//----- nvinfo : EIATTR_SPARSE_MMA_MASK
	.align		4
.L_15:
        /*0038*/ 	.byte	0x03, 0x50
        /*003a*/ 	.short	0x0000


	//----- nvinfo : EIATTR_MAXREG_COUNT
	.align		4
        /*003c*/ 	.byte	0x03, 0x1b
        /*003e*/ 	.short	0x00ff


	//----- nvinfo : EIATTR_EXIT_INSTR_OFFSETS
	.align		4
        /*0040*/ 	.byte	0x04, 0x1c
        /*0042*/ 	.short	(.L_17 - .L_16)


	//   ....[0]....
.L_16:
        /*0044*/ 	.word	0x00001f50


	//   ....[1]....
        /*0048*/ 	.word	0x00001f80


	//----- nvinfo : EIATTR_MAX_THREADS
	.align		4
.L_17:
        /*004c*/ 	.byte	0x04, 0x05
        /*004e*/ 	.short	(.L_19 - .L_18)
.L_18:
        /*0050*/ 	.word	0x00000080
        /*0054*/ 	.word	0x00000001
        /*0058*/ 	.word	0x00000001


	//----- nvinfo : EIATTR_CBANK_PARAM_SIZE
	.align		4
.L_19:
        /*005c*/ 	.byte	0x03, 0x19
        /*005e*/ 	.short	0x0018


	//----- nvinfo : EIATTR_PARAM_CBANK
	.align		4
        /*0060*/ 	.byte	0x04, 0x0a
        /*0062*/ 	.short	(.L_21 - .L_20)
	.align		4
.L_20:
        /*0064*/ 	.word	index@(.nv.constant0.triton_mm)
        /*0068*/ 	.short	0x0210
        /*006a*/ 	.short	0x0018


	//----- nvinfo : EIATTR_SW_WAR
	.align		4
.L_21:
        /*006c*/ 	.byte	0x04, 0x36
        /*006e*/ 	.short	(.L_23 - .L_22)
.L_22:
        /*0070*/ 	.word	0x00000008
.L_23:


//--------------------- .nv.callgraph             --------------------------
	.section	.nv.callgraph,"",@"SHT_CUDA_CALLGRAPH"
	.align	4
	.sectionentsize	8
	.align		4
        /*0000*/ 	.word	0x00000000
	.align		4
        /*0004*/ 	.word	0xffffffff
	.align		4
        /*0008*/ 	.word	0x00000000
	.align		4
        /*000c*/ 	.word	0xfffffffe
	.align		4
        /*0010*/ 	.word	0x00000000
	.align		4
        /*0014*/ 	.word	0xfffffffd
	.align		4
        /*0018*/ 	.word	0x00000000
	.align		4
        /*001c*/ 	.word	0xfffffffc


//--------------------- .text.triton_mm           --------------------------
	.section	.text.triton_mm,"ax",@progbits
	.sectionflags	@"SHF_BARRIERS=1"
	.align	128
        .global         triton_mm
        .type           triton_mm,@function
        .size           triton_mm,(.L_x_2 - triton_mm)
        .other          triton_mm,@"STO_CUDA_ENTRY STV_DEFAULT"
triton_mm:
.text.triton_mm:
[----:B------:R-:W1:Y:S08]  /*0000*/  LDC R1, c[0x0][0x28] ;  /* 0x00000a00ff017b82 */ /* 0x000e700000000800 */
[----:B------:R-:W2:Y:S01]  /*0010*/  S2UR UR11, SR_CTAID.X ;  /* 0x00000000000b79c3 */ /* 0x000ea20000002500 */
[----:B------:R-:W-:Y:S01]  /*0020*/  UMOV UR12, URZ ;  /* 0x0000003f000c7c82 */ /* 0x000fe20008000000 */
[----:B------:R-:W3:Y:S01]  /*0030*/  S2R R57, SR_TID.X ;  /* 0x0000000000397919 */ /* 0x000ee20000002100 */
[----:B------:R-:W-:Y:S01]  /*0040*/  ULDC.64 UR22, c[0x0][0x208] ;  /* 0x0000820000167ab9 */ /* 0x000fe20000000a00 */
[----:B------:R-:W-:Y:S01]  /*0050*/  UMOV UR10, URZ ;  /* 0x0000003f000a7c82 */ /* 0x000fe20008000000 */
[----:B------:R-:W-:-:S03]  /*0060*/  UMOV UR14, 0xffffff80 ;  /* 0xffffff80000e7882 */ /* 0x000fc60000000000 */
[----:B------:R-:W4:Y:S08]  /*0070*/  S2UR UR16, SR_CgaCtaId ;  /* 0x00000000001079c3 */ /* 0x000f300000008800 */
[----:B------:R-:W5:Y:S01]  /*0080*/  LDC.64 R20, c[0x0][0x218] ;  /* 0x00008600ff147b82 */ /* 0x000f620000000a00 */
[----:B--2---:R-:W-:-:S04]  /*0090*/  UIMAD.WIDE UR4, UR11, 0x2aaaaaab, URZ ;  /* 0x2aaaaaab0b0478a5 */ /* 0x004fc8000f8e023f */
[----:B------:R-:W-:-:S03]  /*00a0*/  USHF.R.U32.HI UR20, URZ, 0x1f, UR5 ;  /* 0x0000001f3f147899 */ /* 0x000fc60008011605 */
[----:B------:R-:W-:Y:S01]  /*00b0*/  UMOV UR4, 0xfffffff8 ;  /* 0xfffffff800047882 */ /* 0x000fe20000000000 */
[----:B------:R-:W-:Y:S01]  /*00c0*/  ULEA.HI.SX32 UR20, UR5, UR20, 0x1a ;  /* 0x0000001405147291 */ /* 0x000fe2000f8fd23f */
[--C-:B---3--:R-:W-:Y:S01]  /*00d0*/  SHF.R.U32.HI R2, RZ, 0x4, R57.reuse ;  /* 0x00000004ff027819 */ /* 0x108fe20000011639 */
[----:B------:R-:W-:Y:S02]  /*00e0*/  IMAD.SHL.U32 R41, R57, 0x8, RZ ;  /* 0x0000000839297824 */ /* 0x000fe400078e00ff */
[----:B------:R-:W-:Y:S01]  /*00f0*/  UIMAD UR4, UR20, UR4, 0x1 ;  /* 0x00000001140474a4 */ /* 0x000fe2000f8e0204 */
[----:B------:R-:W-:Y:S01]  /*0100*/  SHF.R.U32.HI R59, RZ, 0x5, R57 ;  /* 0x00000005ff3b7819 */ /* 0x000fe20000011639 */
[----:B------:R-:W-:Y:S01]  /*0110*/  UIMAD UR5, UR20, -0x180, UR11 ;  /* 0xfffffe80140578a4 */ /* 0x000fe2000f8e020b */
[----:B------:R-:W-:Y:S01]  /*0120*/  SGXT.U32 R2, R2, 0x1 ;  /* 0x000000010202781a */ /* 0x000fe20000000000 */
[----:B------:R-:W-:Y:S01]  /*0130*/  UISETP.LT.AND UP0, UPT, UR4, 0x8, UPT ;  /* 0x000000080400788c */ /* 0x000fe2000bf01270 */
[----:B------:R-:W-:-:S02]  /*0140*/  SGXT.U32 R59, R59, 0x2 ;  /* 0x000000023b3b781a */ /* 0x000fc40000000000 */
[----:B------:R-:W-:Y:S01]  /*0150*/  LOP3.LUT R22, R57, 0x1f, RZ, 0xc0, !PT ;  /* 0x0000001f39167812 */ /* 0x000fe200078ec0ff */
[----:B------:R-:W-:Y:S01]  /*0160*/  USEL UR18, UR4, 0x8, UP0 ;  /* 0x0000000804127887 */ /* 0x000fe20008000000 */
[----:B------:R-:W-:Y:S01]  /*0170*/  IMAD.U32 R3, RZ, RZ, UR5 ;  /* 0x00000005ff037e24 */ /* 0x000fe2000f8e00ff */
[----:B------:R-:W-:Y:S01]  /*0180*/  LOP3.LUT R60, R2, 0x7, R57, 0x78, !PT ;  /* 0x00000007023c7812 */ /* 0x000fe200078e7839 */
[----:B------:R-:W-:Y:S01]  /*0190*/  IMAD.SHL.U32 R46, R59, 0x8, RZ ;  /* 0x000000083b2e7824 */ /* 0x000fe200078e00ff */
[----:B------:R-:W-:Y:S01]  /*01a0*/  ULOP3.LUT UR5, UR5, UR18, URZ, 0x3c, !UPT ;  /* 0x0000001205057292 */ /* 0x000fe2000f8e3c3f */
[----:B------:R-:W-:Y:S01]  /*01b0*/  SHF.R.U32.HI R22, RZ, 0x3, R22 ;  /* 0x00000003ff167819 */ /* 0x000fe20000011616 */
[----:B------:R-:W-:Y:S01]  /*01c0*/  ULOP3.LUT UR17, URZ, UR18, URZ, 0x33, !UPT ;  /* 0x000000123f117292 */ /* 0x000fe2000f8e333f */
[----:B------:R-:W-:Y:S01]  /*01d0*/  IABS R0, UR18 ;  /* 0x0000001200007c13 */ /* 0x000fe20008000000 */
[----:B------:R-:W-:Y:S01]  /*01e0*/  IMAD.SHL.U32 R60, R60, 0x8, RZ ;  /* 0x000000083c3c7824 */ /* 0x000fe200078e00ff */
[----:B------:R-:W-:-:S02]  /*01f0*/  IABS R3, R3 ;  /* 0x0000000300037213 */ /* 0x000fc40000000000 */
[----:B------:R-:W-:Y:S02]  /*0200*/  R2UR UR8, R0 ;  /* 0x00000000000872ca */ /* 0x000fe400000e0000 */
[----:B------:R-:W-:Y:S02]  /*0210*/  R2UR UR4, R3 ;  /* 0x00000000030472ca */ /* 0x000fe400000e0000 */
[C---:B------:R-:W-:Y:S02]  /*0220*/  LOP3.LUT R38, R2.reuse, 0x2, RZ, 0xfc, !PT ;  /* 0x0000000202267812 */ /* 0x040fe400078efcff */
[C---:B------:R-:W-:Y:S02]  /*0230*/  LOP3.LUT R36, R2.reuse, 0x4, RZ, 0xfc, !PT ;  /* 0x0000000402247812 */ /* 0x040fe400078efcff */
[C---:B------:R-:W-:Y:S02]  /*0240*/  LOP3.LUT R34, R2.reuse, 0x6, RZ, 0xfc, !PT ;  /* 0x0000000602227812 */ /* 0x040fe400078efcff */
[----:B------:R-:W-:-:S02]  /*0250*/  LOP3.LUT R32, R2, 0x8, RZ, 0xfc, !PT ;  /* 0x0000000802207812 */ /* 0x000fc400078efcff */
[C---:B------:R-:W-:Y:S01]  /*0260*/  LOP3.LUT R30, R2.reuse, 0xa, RZ, 0xfc, !PT ;  /* 0x0000000a021e7812 */ /* 0x040fe200078efcff */
[----:B------:R-:W2:Y:S01]  /*0270*/  I2F.RP R5, UR8 ;  /* 0x0000000800057d06 */ /* 0x000ea20008209400 */
[----:B------:R-:W-:Y:S02]  /*0280*/  LOP3.LUT R28, R2, 0xc, RZ, 0xfc, !PT ;  /* 0x0000000c021c7812 */ /* 0x000fe400078efcff */
[----:B------:R-:W-:Y:S02]  /*0290*/  LOP3.LUT R62, R57, 0x7, RZ, 0xc0, !PT ;  /* 0x00000007393e7812 */ /* 0x000fe400078ec0ff */
[----:B------:R-:W-:Y:S02]  /*02a0*/  SGXT.U32 R22, R22, 0x1 ;  /* 0x000000011616781a */ /* 0x000fe40000000000 */
[----:B------:R-:W-:Y:S02]  /*02b0*/  LOP3.LUT R38, R38, 0x7, R57, 0x78, !PT ;  /* 0x0000000726267812 */ /* 0x000fe400078e7839 */
[----:B------:R-:W-:-:S02]  /*02c0*/  LOP3.LUT R36, R36, 0x7, R57, 0x78, !PT ;  /* 0x0000000724247812 */ /* 0x000fc400078e7839 */
[----:B------:R-:W-:Y:S01]  /*02d0*/  LOP3.LUT R34, R34, 0x7, R57, 0x78, !PT ;  /* 0x0000000722227812 */ /* 0x000fe200078e7839 */
[----:B------:R-:W-:Y:S01]  /*02e0*/  IMAD.SHL.U32 R38, R38, 0x8, RZ ;  /* 0x0000000826267824 */ /* 0x000fe200078e00ff */
[----:B------:R-:W-:Y:S01]  /*02f0*/  LOP3.LUT R32, R32, 0x7, R57, 0x78, !PT ;  /* 0x0000000720207812 */ /* 0x000fe200078e7839 */
[----:B------:R-:W-:Y:S01]  /*0300*/  IMAD.SHL.U32 R36, R36, 0x8, RZ ;  /* 0x0000000824247824 */ /* 0x000fe200078e00ff */
[----:B--2---:R-:W2:Y:S01]  /*0310*/  MUFU.RCP R4, R5 ;  /* 0x0000000500047308 */ /* 0x004ea20000001000 */
[----:B------:R-:W-:Y:S01]  /*0320*/  LOP3.LUT R30, R30, 0x7, R57, 0x78, !PT ;  /* 0x000000071e1e7812 */ /* 0x000fe200078e7839 */
[----:B------:R-:W-:Y:S01]  /*0330*/  IMAD.SHL.U32 R34, R34, 0x8, RZ ;  /* 0x0000000822227824 */ /* 0x000fe200078e00ff */
[----:B------:R-:W-:Y:S01]  /*0340*/  LOP3.LUT R28, R28, 0x7, R57, 0x78, !PT ;  /* 0x000000071c1c7812 */ /* 0x000fe200078e7839 */
[----:B------:R-:W-:Y:S01]  /*0350*/  IMAD.SHL.U32 R32, R32, 0x8, RZ ;  /* 0x0000000820207824 */ /* 0x000fe200078e00ff */
[----:B------:R-:W-:Y:S01]  /*0360*/  SHF.R.U32.HI R61, RZ, 0x3, R57 ;  /* 0x00000003ff3d7819 */ /* 0x000fe20000011639 */
[----:B------:R-:W-:Y:S01]  /*0370*/  IMAD.SHL.U32 R30, R30, 0x8, RZ ;  /* 0x000000081e1e7824 */ /* 0x000fe200078e00ff */
[----:B------:R-:W-:Y:S01]  /*0380*/  LOP3.LUT R58, R22, 0x7, R57, 0x78, !PT ;  /* 0x00000007163a7812 */ /* 0x000fe200078e7839 */
[----:B------:R-:W-:Y:S01]  /*0390*/  IMAD.SHL.U32 R28, R28, 0x8, RZ ;  /* 0x000000081c1c7824 */ /* 0x000fe200078e00ff */
[----:B------:R-:W-:-:S03]  /*03a0*/  SGXT.U32 R61, R61, 0x2 ;  /* 0x000000023d3d781a */ /* 0x000fc60000000000 */
[----:B------:R-:W-:Y:S01]  /*03b0*/  IMAD.SHL.U32 R58, R58, 0x8, RZ ;  /* 0x000000083a3a7824 */ /* 0x000fe200078e00ff */
[C---:B------:R-:W-:Y:S01]  /*03c0*/  LOP3.LUT R42, R61.reuse, 0x2, RZ, 0xfc, !PT ;  /* 0x000000023d2a7812 */ /* 0x040fe200078efcff */
[----:B--2---:R-:W-:Y:S01]  /*03d0*/  VIADD R4, R4, 0xffffffe ;  /* 0x0ffffffe04047836 */ /* 0x004fe20000000000 */
[----:B------:R-:W-:Y:S01]  /*03e0*/  LOP3.LUT R26, R61, 0x6, RZ, 0xfc, !PT ;  /* 0x000000063d1a7812 */ /* 0x000fe200078efcff */
[C---:B------:R-:W-:Y:S01]  /*03f0*/  IMAD.SHL.U32 R5, R2.reuse, 0x20, RZ ;  /* 0x0000002002057824 */ /* 0x040fe200078e00ff */
[----:B------:R-:W-:Y:S01]  /*0400*/  LOP3.LUT R2, R2, 0xe, RZ, 0xfc, !PT ;  /* 0x0000000e02027812 */ /* 0x000fe200078efcff */
[----:B------:R-:W2:Y:S01]  /*0410*/  F2I.FTZ.U32.TRUNC.NTZ R0, R4 ;  /* 0x0000000400007305 */ /* 0x000ea2000021f000 */
[----:B------:R-:W-:Y:S02]  /*0420*/  LOP3.LUT R42, R42, 0x7, R57, 0x78, !PT ;  /* 0x000000072a2a7812 */ /* 0x000fe400078e7839 */
[----:B------:R-:W-:Y:S02]  /*0430*/  LOP3.LUT R46, R5, R46, RZ, 0xfc, !PT ;  /* 0x0000002e052e7212 */ /* 0x000fe400078efcff */
[----:B------:R-:W-:Y:S01]  /*0440*/  LOP3.LUT R2, R2, 0x7, R57, 0x78, !PT ;  /* 0x0000000702027812 */ /* 0x000fe200078e7839 */
[----:B------:R-:W-:Y:S01]  /*0450*/  IMAD.SHL.U32 R42, R42, 0x8, RZ ;  /* 0x000000082a2a7824 */ /* 0x000fe200078e00ff */
[----:B------:R-:W-:-:S03]  /*0460*/  LOP3.LUT R26, R26, 0x7, R57, 0x78, !PT ;  /* 0x000000071a1a7812 */ /* 0x000fc600078e7839 */
[----:B------:R-:W-:Y:S02]  /*0470*/  IMAD.SHL.U32 R2, R2, 0x8, RZ ;  /* 0x0000000802027824 */ /* 0x000fe400078e00ff */
[----:B------:R-:W-:Y:S01]  /*0480*/  IMAD.SHL.U32 R26, R26, 0x8, RZ ;  /* 0x000000081a1a7824 */ /* 0x000fe200078e00ff */
[----:B--2---:R-:W-:Y:S02]  /*0490*/  R2UR UR13, R0 ;  /* 0x00000000000d72ca */ /* 0x004fe400000e0000 */
[----:B------:R-:W-:-:S05]  /*04a0*/  IABS R0, UR18 ;  /* 0x0000001200007c13 */ /* 0x000fca0008000000 */
[----:B------:R-:W-:-:S05]  /*04b0*/  IMAD.MOV R0, RZ, RZ, -R0 ;  /* 0x000000ffff007224 */ /* 0x000fca00078e0a00 */
[----:B------:R-:W-:Y:S01]  /*04c0*/  R2UR UR7, R0 ;  /* 0x00000000000772ca */ /* 0x000fe200000e0000 */
[----:B------:R-:W-:Y:S01]  /*04d0*/  UIADD3 UR6, URZ, -UR13, URZ ;  /* 0x8000000d3f067290 */ /* 0x000fe2000fffe03f */
[----:B------:R-:W-:-:S03]  /*04e0*/  SHF.R.U32.HI R0, RZ, 0x4, R57 ;  /* 0x00000004ff007819 */ /* 0x000fc60000011639 */
[----:B------:R-:W-:Y:S01]  /*04f0*/  UIMAD UR6, UR6, UR8, URZ ;  /* 0x00000008060672a4 */ /* 0x000fe2000f8e023f */
[----:B------:R-:W-:-:S03]  /*0500*/  SGXT.U32 R0, R0, 0x3 ;  /* 0x000000030000781a */ /* 0x000fc60000000000 */
[----:B------:R-:W-:Y:S01]  /*0510*/  UIMAD.WIDE.U32 UR12, UR13, UR6, UR12 ;  /* 0x000000060d0c72a5 */ /* 0x000fe2000f8e000c */
[C---:B------:R-:W-:Y:S01]  /*0520*/  LOP3.LUT R3, R0.reuse, 0x30, RZ, 0xfc, !PT ;  /* 0x0000003000037812 */ /* 0x040fe200078efcff */
[C---:B------:R-:W-:Y:S01]  /*0530*/  IMAD.SHL.U32 R4, R0.reuse, 0x8, RZ ;  /* 0x0000000800047824 */ /* 0x040fe200078e00ff */
[C---:B------:R-:W-:Y:S01]  /*0540*/  LOP3.LUT R7, R0.reuse, 0x10, RZ, 0xfc, !PT ;  /* 0x0000001000077812 */ /* 0x040fe200078efcff */
[C---:B------:R-:W-:Y:S01]  /*0550*/  IMAD.SHL.U32 R9, R0.reuse, 0x80, RZ ;  /* 0x0000008000097824 */ /* 0x040fe200078e00ff */
[C---:B------:R-:W-:Y:S01]  /*0560*/  LOP3.LUT R5, R0.reuse, 0x20, RZ, 0xfc, !PT ;  /* 0x0000002000057812 */ /* 0x040fe200078efcff */
[----:B------:R-:W-:Y:S01]  /*0570*/  IMAD.SHL.U32 R3, R3, 0x80, RZ ;  /* 0x0000008003037824 */ /* 0x000fe200078e00ff */
[----:B------:R-:W-:Y:S01]  /*0580*/  UMOV UR19, UR13 ;  /* 0x0000000d00137c82 */ /* 0x000fe20008000000 */
[----:B------:R-:W-:Y:S01]  /*0590*/  LOP3.LUT R4, R4, 0x78, R41, 0x78, !PT ;  /* 0x0000007804047812 */ /* 0x000fe200078e7829 */
[----:B------:R-:W-:Y:S01]  /*05a0*/  UIMAD.WIDE.U32 UR12, UR19, UR4, URZ ;  /* 0x00000004130c72a5 */ /* 0x000fe2000f8e003f */
[C---:B------:R-:W-:Y:S01]  /*05b0*/  LOP3.LUT R69, R0.reuse, 0x8, RZ, 0xfc, !PT ;  /* 0x0000000800457812 */ /* 0x040fe200078efcff */
[----:B------:R-:W-:Y:S01]  /*05c0*/  IMAD.SHL.U32 R7, R7, 0x80, RZ ;  /* 0x0000008007077824 */ /* 0x000fe200078e00ff */
[C---:B------:R-:W-:Y:S01]  /*05d0*/  LOP3.LUT R67, R0.reuse, 0x18, RZ, 0xfc, !PT ;  /* 0x0000001800437812 */ /* 0x040fe200078efcff */
[----:B------:R-:W-:Y:S01]  /*05e0*/  IMAD.SHL.U32 R5, R5, 0x80, RZ ;  /* 0x0000008005057824 */ /* 0x000fe200078e00ff */
[C---:B------:R-:W-:Y:S01]  /*05f0*/  LOP3.LUT R65, R0.reuse, 0x28, RZ, 0xfc, !PT ;  /* 0x0000002800417812 */ /* 0x040fe200078efcff */
[----:B------:R-:W-:Y:S01]  /*0600*/  IMAD.SHL.U32 R69, R69, 0x80, RZ ;  /* 0x0000008045457824 */ /* 0x000fe200078e00ff */
[----:B------:R-:W-:Y:S01]  /*0610*/  UMOV UR9, UR13 ;  /* 0x0000000d00097c82 */ /* 0x000fe20008000000 */
[----:B------:R-:W-:Y:S01]  /*0620*/  LOP3.LUT R63, R0, 0x38, RZ, 0xfc, !PT ;  /* 0x00000038003f7812 */ /* 0x000fe200078efcff */
[----:B------:R-:W-:Y:S01]  /*0630*/  UIMAD UR4, UR9, UR7, UR4 ;  /* 0x00000007090472a4 */ /* 0x000fe2000f8e0204 */
[-C--:B------:R-:W-:Y:S01]  /*0640*/  LOP3.LUT R64, R3, R4.reuse, RZ, 0xfc, !PT ;  /* 0x0000000403407212 */ /* 0x080fe200078efcff */
[----:B------:R-:W-:Y:S01]  /*0650*/  IMAD.SHL.U32 R67, R67, 0x80, RZ ;  /* 0x0000008043437824 */ /* 0x000fe200078e00ff */
[-C--:B------:R-:W-:Y:S01]  /*0660*/  LOP3.LUT R68, R7, R4.reuse, RZ, 0xfc, !PT ;  /* 0x0000000407447212 */ /* 0x080fe200078efcff */
[----:B------:R-:W-:Y:S01]  /*0670*/  UISETP.GT.U32.AND UP0, UPT, UR8, UR4, UPT ;  /* 0x000000040800728c */ /* 0x000fe2000bf04070 */
[----:B------:R-:W-:Y:S01]  /*0680*/  IMAD.SHL.U32 R65, R65, 0x80, RZ ;  /* 0x0000008041417824 */ /* 0x000fe200078e00ff */
[-C--:B------:R-:W-:Y:S01]  /*0690*/  LOP3.LUT R66, R5, R4.reuse, RZ, 0xfc, !PT ;  /* 0x0000000405427212 */ /* 0x080fe200078efcff */
[----:B------:R-:W-:Y:S01]  /*06a0*/  IMAD.SHL.U32 R63, R63, 0x80, RZ ;  /* 0x000000803f3f7824 */ /* 0x000fe200078e00ff */
[----:B------:R-:W-:Y:S01]  /*06b0*/  LOP3.LUT R70, R4, R9, RZ, 0xfc, !PT ;  /* 0x0000000904467212 */ /* 0x000fe200078efcff */
[----:B------:R-:W-:Y:S01]  /*06c0*/  IMAD R7, R22, 0x8, R62 ;  /* 0x0000000816077824 */ /* 0x000fe200078e023e */
[-C--:B------:R-:W-:Y:S01]  /*06d0*/  LOP3.LUT R69, R69, R4.reuse, RZ, 0xfc, !PT ;  /* 0x0000000445457212 */ /* 0x080fe200078efcff */
[----:B------:R-:W-:Y:S01]  /*06e0*/  IMAD.SHL.U32 R68, R68, 0x2, RZ ;  /* 0x0000000244447824 */ /* 0x000fe200078e00ff */
[-C--:B------:R-:W-:Y:S01]  /*06f0*/  LOP3.LUT R67, R67, R4.reuse, RZ, 0xfc, !PT ;  /* 0x0000000443437212 */ /* 0x080fe200078efcff */
[----:B------:R-:W-:Y:S01]  /*0700*/  IMAD.SHL.U32 R7, R7, 0x80, RZ ;  /* 0x0000008007077824 */ /* 0x000fe200078e00ff */
[-C--:B------:R-:W-:Y:S01]  /*0710*/  LOP3.LUT R65, R65, R4.reuse, RZ, 0xfc, !PT ;  /* 0x0000000441417212 */ /* 0x080fe200078efcff */
[----:B------:R-:W-:Y:S01]  /*0720*/  @!UP0 UIADD3 UR4, UR4, -UR8, URZ ;  /* 0x8000000804048290 */ /* 0x000fe2000fffe03f */
[----:B------:R-:W-:Y:S01]  /*0730*/  LOP3.LUT R63, R63, R4, RZ, 0xfc, !PT ;  /* 0x000000043f3f7212 */ /* 0x000fe200078efcff */
[----:B------:R-:W-:Y:S01]  /*0740*/  @!UP0 UIADD3 UR9, UR9, 0x1, URZ ;  /* 0x0000000109098890 */ /* 0x000fe2000fffe03f */
[C---:B------:R-:W-:Y:S01]  /*0750*/  LOP3.LUT R60, R7.reuse, R60, RZ, 0xfc, !PT ;  /* 0x0000003c073c7212 */ /* 0x040fe200078efcff */
[----:B------:R-:W-:Y:S01]  /*0760*/  UISETP.GE.U32.AND UP1, UPT, UR4, UR8, UPT ;  /* 0x000000080400728c */ /* 0x000fe2000bf26070 */
[C---:B------:R-:W-:Y:S01]  /*0770*/  LOP3.LUT R38, R7.reuse, R38, RZ, 0xfc, !PT ;  /* 0x0000002607267212 */ /* 0x040fe200078efcff */
[----:B------:R-:W-:Y:S01]  /*0780*/  UISETP.GE.AND UP0, UPT, UR5, URZ, UPT ;  /* 0x0000003f0500728c */ /* 0x000fe2000bf06270 */
[C---:B------:R-:W-:Y:S01]  /*0790*/  LOP3.LUT R36, R7.reuse, R36, RZ, 0xfc, !PT ;  /* 0x0000002407247212 */ /* 0x040fe200078efcff */
[----:B------:R-:W-:Y:S01]  /*07a0*/  UMOV UR4, 0x400 ;  /* 0x0000040000047882 */ /* 0x000fe20000000000 */
[C---:B------:R-:W-:Y:S01]  /*07b0*/  LOP3.LUT R34, R7.reuse, R34, RZ, 0xfc, !PT ;  /* 0x0000002207227212 */ /* 0x040fe200078efcff */
[----:B----4-:R-:W-:Y:S01]  /*07c0*/  UPRMT UR16, UR16, 0x654, UR4 ;  /* 0x0000065410107896 */ /* 0x010fe20008000004 */
[C---:B------:R-:W-:Y:S01]  /*07d0*/  LOP3.LUT R32, R7.reuse, R32, RZ, 0xfc, !PT ;  /* 0x0000002007207212 */ /* 0x040fe200078efcff */
[----:B------:R-:W-:Y:S01]  /*07e0*/  IMAD.SHL.U32 R70, R70, 0x2, RZ ;  /* 0x0000000246467824 */ /* 0x000fe200078e00ff */
[----:B------:R-:W-:Y:S01]  /*07f0*/  LOP3.LUT R30, R7, R30, RZ, 0xfc, !PT ;  /* 0x0000001e071e7212 */ /* 0x000fe200078efcff */
[----:B------:R-:W-:Y:S01]  /*0800*/  IMAD.SHL.U32 R69, R69, 0x2, RZ ;  /* 0x0000000245457824 */ /* 0x000fe200078e00ff */
[----:B------:R-:W-:Y:S01]  /*0810*/  @UP1 UIADD3 UR9, UR9, 0x1, URZ ;  /* 0x0000000109091890 */ /* 0x000fe2000fffe03f */
[C---:B------:R-:W-:Y:S01]  /*0820*/  LOP3.LUT R28, R7.reuse, R28, RZ, 0xfc, !PT ;  /* 0x0000001c071c7212 */ /* 0x040fe200078efcff */
[----:B------:R-:W-:Y:S01]  /*0830*/  UISETP.NE.AND UP1, UPT, UR18, URZ, UPT ;  /* 0x0000003f1200728c */ /* 0x000fe2000bf25270 */
[----:B------:R-:W-:Y:S01]  /*0840*/  LOP3.LUT R2, R7, R2, RZ, 0xfc, !PT ;  /* 0x0000000207027212 */ /* 0x000fe200078efcff */
[----:B------:R-:W-:Y:S01]  /*0850*/  @!UP0 UIADD3 UR9, -UR9, URZ, URZ ;  /* 0x0000003f09098290 */ /* 0x000fe2000fffe13f */
[----:B------:R-:W-:Y:S01]  /*0860*/  LOP3.LUT R41, R41, 0x78, RZ, 0xc0, !PT ;  /* 0x0000007829297812 */ /* 0x000fe200078ec0ff */
[----:B------:R-:W-:Y:S01]  /*0870*/  VIADD R33, R70, UR16 ;  /* 0x0000001046217c36 */ /* 0x000fe20008000000 */
[----:B------:R-:W-:Y:S01]  /*0880*/  UIADD3 UR15, UR16, 0x4000, URZ ;  /* 0x00004000100f7890 */ /* 0x000fe2000fffe03f */
[----:B------:R-:W-:Y:S01]  /*0890*/  VIADD R31, R69, UR16 ;  /* 0x00000010451f7c36 */ /* 0x000fe20008000000 */
[----:B------:R-:W-:Y:S01]  /*08a0*/  USEL UR6, UR17, UR9, !UP1 ;  /* 0x0000000911067287 */ /* 0x000fe2000c800000 */
[----:B------:R-:W-:Y:S01]  /*08b0*/  IMAD.SHL.U32 R67, R67, 0x2, RZ ;  /* 0x0000000243437824 */ /* 0x000fe200078e00ff */
[----:B------:R-:W-:Y:S01]  /*08c0*/  UMOV UR13, 0x3 ;  /* 0x00000003000d7882 */ /* 0x000fe20000000000 */
[----:B------:R-:W-:Y:S01]  /*08d0*/  IMAD.SHL.U32 R66, R66, 0x2, RZ ;  /* 0x0000000242427824 */ /* 0x000fe200078e00ff */
[----:B------:R-:W-:Y:S01]  /*08e0*/  USHF.L.U32 UR6, UR6, 0x6, URZ ;  /* 0x0000000606067899 */ /* 0x000fe2000800063f */
[----:B------:R-:W-:Y:S01]  /*08f0*/  IMAD.SHL.U32 R65, R65, 0x2, RZ ;  /* 0x0000000241417824 */ /* 0x000fe200078e00ff */
[----:B------:R-:W-:Y:S01]  /*0900*/  UMOV UR12, URZ ;  /* 0x0000003f000c7c82 */ /* 0x000fe20008000000 */
[----:B------:R-:W-:Y:S01]  /*0910*/  IMAD.SHL.U32 R64, R64, 0x2, RZ ;  /* 0x0000000240407824 */ /* 0x000fe200078e00ff */
[----:B------:R-:W-:Y:S01]  /*0920*/  UMOV UR9, URZ ;  /* 0x0000003f00097c82 */ /* 0x000fe20008000000 */
[----:B------:R-:W-:Y:S01]  /*0930*/  VIADD R29, R68, UR16 ;  /* 0x00000010441d7c36 */ /* 0x000fe20008000000 */
[----:B------:R-:W-:Y:S01]  /*0940*/  LOP3.LUT R3, R0, UR6, RZ, 0xfc, !PT ;  /* 0x0000000600037c12 */ /* 0x000fe2000f8efcff */
[----:B------:R-:W-:Y:S01]  /*0950*/  IMAD.U32 R17, RZ, RZ, UR6 ;  /* 0x00000006ff117e24 */ /* 0x000fe2000f8e00ff */
[----:B------:R-:W-:Y:S01]  /*0960*/  UMOV UR4, UR16 ;  /* 0x0000001000047c82 */ /* 0x000fe20008000000 */
[----:B------:R-:W-:Y:S01]  /*0970*/  IMAD.U32 R13, RZ, RZ, UR6 ;  /* 0x00000006ff0d7e24 */ /* 0x000fe2000f8e00ff */
[----:B------:R-:W-:Y:S01]  /*0980*/  UMOV UR5, UR15 ;  /* 0x0000000f00057c82 */ /* 0x000fe20008000000 */
[----:B------:R-:W-:Y:S01]  /*0990*/  IMAD.HI R5, R3, 0x2aaaaaab, RZ ;  /* 0x2aaaaaab03057827 */ /* 0x000fe200078e02ff */
[----:B------:R-:W-:-:S02]  /*09a0*/  LOP3.LUT R16, R17, 0x10, R0, 0xfe, !PT ;  /* 0x0000001011107812 */ /* 0x000fc400078efe00 */
[----:B------:R-:W-:Y:S01]  /*09b0*/  LOP3.LUT R13, R13, 0x18, R0, 0xfe, !PT ;  /* 0x000000180d0d7812 */ /* 0x000fe200078efe00 */
[----:B------:R-:W-:Y:S01]  /*09c0*/  IMAD.U32 R15, RZ, RZ, UR6 ;  /* 0x00000006ff0f7e24 */ /* 0x000fe2000f8e00ff */
[----:B------:R-:W-:Y:S01]  /*09d0*/  SHF.R.U32.HI R4, RZ, 0x1f, R5 ;  /* 0x0000001fff047819 */ /* 0x000fe20000011605 */
[----:B------:R-:W-:Y:S02]  /*09e0*/  IMAD.U32 R11, RZ, RZ, UR6 ;  /* 0x00000006ff0b7e24 */ /* 0x000fe4000f8e00ff */
[----:B------:R-:W-:Y:S01]  /*09f0*/  IMAD.U32 R7, RZ, RZ, UR6 ;  /* 0x00000006ff077e24 */ /* 0x000fe2000f8e00ff */
[----:B------:R-:W-:Y:S01]  /*0a00*/  LEA.HI R4, R5, R4, RZ, 0x17 ;  /* 0x0000000405047211 */ /* 0x000fe200078fb8ff */
[----:B------:R-:W-:Y:S01]  /*0a10*/  IMAD.U32 R9, RZ, RZ, UR6 ;  /* 0x00000006ff097e24 */ /* 0x000fe2000f8e00ff */
[----:B------:R-:W-:Y:S01]  /*0a20*/  LOP3.LUT R15, R15, 0x8, R0, 0xfe, !PT ;  /* 0x000000080f0f7812 */ /* 0x000fe200078efe00 */
[----:B------:R-:W-:Y:S01]  /*0a30*/  IMAD.HI R10, R16, 0x2aaaaaab, RZ ;  /* 0x2aaaaaab100a7827 */ /* 0x000fe200078e02ff */
[----:B------:R-:W-:-:S02]  /*0a40*/  LOP3.LUT R14, R11, 0x20, R0, 0xfe, !PT ;  /* 0x000000200b0e7812 */ /* 0x000fc400078efe00 */
[----:B------:R-:W-:Y:S01]  /*0a50*/  LOP3.LUT R8, R7, 0x28, R0, 0xfe, !PT ;  /* 0x0000002807087812 */ /* 0x000fe200078efe00 */
[----:B------:R-:W-:Y:S01]  /*0a60*/  IMAD R4, R4, -0xc00, R3 ;  /* 0xfffff40004047824 */ /* 0x000fe200078e0203 */
[----:B------:R-:W-:Y:S01]  /*0a70*/  LOP3.LUT R6, R9, 0x30, R0, 0xfe, !PT ;  /* 0x0000003009067812 */ /* 0x000fe200078efe00 */
[----:B------:R-:W-:Y:S01]  /*0a80*/  IMAD.HI R3, R13, 0x2aaaaaab, RZ ;  /* 0x2aaaaaab0d037827 */ /* 0x000fe200078e02ff */
[----:B------:R-:W-:-:S03]  /*0a90*/  SHF.R.U32.HI R11, RZ, 0x1f, R10 ;  /* 0x0000001fff0b7819 */ /* 0x000fc6000001160a */
[----:B------:R-:W-:Y:S01]  /*0aa0*/  IMAD.HI R7, R15, 0x2aaaaaab, RZ ;  /* 0x2aaaaaab0f077827 */ /* 0x000fe200078e02ff */
[----:B------:R-:W-:Y:S02]  /*0ab0*/  LEA.HI R11, R10, R11, RZ, 0x17 ;  /* 0x0000000b0a0b7211 */ /* 0x000fe400078fb8ff */
[----:B------:R-:W-:Y:S01]  /*0ac0*/  SHF.R.U32.HI R10, RZ, 0x1f, R3 ;  /* 0x0000001fff0a7819 */ /* 0x000fe20000011603 */
[----:B------:R-:W-:Y:S01]  /*0ad0*/  IMAD.HI R18, R6, 0x2aaaaaab, RZ ;  /* 0x2aaaaaab06127827 */ /* 0x000fe200078e02ff */
[----:B------:R-:W-:Y:S02]  /*0ae0*/  SHF.R.U32.HI R12, RZ, 0x1f, R7 ;  /* 0x0000001fff0c7819 */ /* 0x000fe40000011607 */
[----:B------:R-:W-:Y:S01]  /*0af0*/  LEA.HI R10, R3, R10, RZ, 0x17 ;  /* 0x0000000a030a7211 */ /* 0x000fe200078fb8ff */
[----:B------:R-:W-:Y:S01]  /*0b00*/  IMAD.U32 R5, RZ, RZ, UR6 ;  /* 0x00000006ff057e24 */ /* 0x000fe2000f8e00ff */
[----:B------:R-:W-:Y:S01]  /*0b10*/  LEA.HI R12, R7, R12, RZ, 0x17 ;  /* 0x0000000c070c7211 */ /* 0x000fe200078fb8ff */
[----:B------:R-:W-:Y:S01]  /*0b20*/  IMAD.HI R24, R8, 0x2aaaaaab, RZ ;  /* 0x2aaaaaab08187827 */ /* 0x000fe200078e02ff */
[----:B------:R-:W-:-:S02]  /*0b30*/  SHF.R.U32.HI R3, RZ, 0x1f, R18 ;  /* 0x0000001fff037819 */ /* 0x000fc40000011612 */
[----:B------:R-:W-:Y:S01]  /*0b40*/  LOP3.LUT R5, R5, 0x38, R0, 0xfe, !PT ;  /* 0x0000003805057812 */ /* 0x000fe200078efe00 */
[----:B------:R-:W-:Y:S01]  /*0b50*/  IMAD R10, R10, -0xc00, R13 ;  /* 0xfffff4000a0a7824 */ /* 0x000fe200078e020d */
[----:B------:R-:W-:Y:S01]  /*0b60*/  LEA.HI R3, R18, R3, RZ, 0x17 ;  /* 0x0000000312037211 */ /* 0x000fe200078fb8ff */
[----:B------:R-:W-:Y:S01]  /*0b70*/  IMAD R18, R12, -0xc00, R15 ;  /* 0xfffff4000c127824 */ /* 0x000fe200078e020f */
[----:B------:R-:W-:Y:S01]  /*0b80*/  SHF.R.U32.HI R7, RZ, 0x1f, R24 ;  /* 0x0000001fff077819 */ /* 0x000fe20000011618 */
[----:B------:R-:W-:Y:S01]  /*0b90*/  IMAD.HI R0, R14, 0x2aaaaaab, RZ ;  /* 0x2aaaaaab0e007827 */ /* 0x000fe200078e02ff */
[----:B------:R-:W2:Y:S02]  /*0ba0*/  LDC.64 R12, c[0x0][0x210] ;  /* 0x00008400ff0c7b82 */ /* 0x000ea40000000a00 */
[----:B------:R-:W-:Y:S01]  /*0bb0*/  LEA.HI R7, R24, R7, RZ, 0x17 ;  /* 0x0000000718077211 */ /* 0x000fe200078fb8ff */
[----:B------:R-:W-:Y:S01]  /*0bc0*/  IMAD.HI R17, R5, 0x2aaaaaab, RZ ;  /* 0x2aaaaaab05117827 */ /* 0x000fe200078e02ff */
[----:B------:R-:W-:-:S02]  /*0bd0*/  SHF.R.U32.HI R9, RZ, 0x1f, R0 ;  /* 0x0000001fff097819 */ /* 0x000fc40000011600 */
[----:B------:R-:W-:Y:S01]  /*0be0*/  LOP3.LUT R24, R22, 0x8, RZ, 0xfc, !PT ;  /* 0x0000000816187812 */ /* 0x000fe200078efcff */
[----:B------:R-:W-:Y:S01]  /*0bf0*/  IMAD R16, R11, -0xc00, R16 ;  /* 0xfffff4000b107824 */ /* 0x000fe200078e0210 */
[----:B------:R-:W-:Y:S01]  /*0c00*/  LEA.HI R9, R0, R9, RZ, 0x17 ;  /* 0x0000000900097211 */ /* 0x000fe200078fb8ff */
[----:B------:R-:W-:Y:S01]  /*0c10*/  IMAD R8, R7, -0xc00, R8 ;  /* 0xfffff40007087824 */ /* 0x000fe200078e0208 */
[----:B------:R-:W-:Y:S01]  /*0c20*/  SHF.R.U32.HI R0, RZ, 0x1f, R17 ;  /* 0x0000001fff007819 */ /* 0x000fe20000011611 */
[----:B------:R-:W-:Y:S01]  /*0c30*/  IMAD R6, R3, -0xc00, R6 ;  /* 0xfffff40003067824 */ /* 0x000fe200078e0206 */
[----:B------:R-:W-:Y:S01]  /*0c40*/  LOP3.LUT R24, R24, 0x7, R57, 0x78, !PT ;  /* 0x0000000718187812 */ /* 0x000fe200078e7839 */
[----:B------:R-:W-:Y:S01]  /*0c50*/  IMAD R14, R9, -0xc00, R14 ;  /* 0xfffff400090e7824 */ /* 0x000fe200078e020e */
[----:B------:R-:W-:Y:S01]  /*0c60*/  LEA.HI R0, R17, R0, RZ, 0x17 ;  /* 0x0000000011007211 */ /* 0x000fe200078fb8ff */
[--C-:B------:R-:W-:Y:S01]  /*0c70*/  IMAD R45, R4, 0xc00, R41.reuse ;  /* 0x00000c00042d7824 */ /* 0x100fe200078e0229 */
[----:B------:R-:W-:Y:S01]  /*0c80*/  LOP3.LUT R4, R61, 0xa, RZ, 0xfc, !PT ;  /* 0x0000000a3d047812 */ /* 0x000fe200078efcff */
[----:B------:R-:W-:-:S02]  /*0c90*/  IMAD R7, R18, 0xc00, R41 ;  /* 0x00000c0012077824 */ /* 0x000fc400078e0229 */
[----:B------:R-:W-:Y:S01]  /*0ca0*/  IMAD R0, R0, -0xc00, R5 ;  /* 0xfffff40000007824 */ /* 0x000fe200078e0205 */
[----:B------:R-:W-:Y:S01]  /*0cb0*/  LOP3.LUT R4, R4, 0x7, R57, 0x78, !PT ;  /* 0x0000000704047812 */ /* 0x000fe200078e7839 */
[--C-:B------:R-:W-:Y:S02]  /*0cc0*/  IMAD R9, R16, 0xc00, R41.reuse ;  /* 0x00000c0010097824 */ /* 0x100fe400078e0229 */
[--C-:B------:R-:W-:Y:S02]  /*0cd0*/  IMAD R11, R10, 0xc00, R41.reuse ;  /* 0x00000c000a0b7824 */ /* 0x100fe400078e0229 */
[--C-:B------:R-:W-:Y:S02]  /*0ce0*/  IMAD R15, R14, 0xc00, R41.reuse ;  /* 0x00000c000e0f7824 */ /* 0x100fe400078e0229 */
[--C-:B------:R-:W-:Y:S02]  /*0cf0*/  IMAD R17, R8, 0xc00, R41.reuse ;  /* 0x00000c0008117824 */ /* 0x100fe400078e0229 */
[----:B------:R-:W-:-:S02]  /*0d00*/  IMAD R19, R6, 0xc00, R41 ;  /* 0x00000c0006137824 */ /* 0x000fc400078e0229 */
[----:B------:R-:W-:Y:S01]  /*0d10*/  IMAD R3, R0, 0xc00, R41 ;  /* 0x00000c0000037824 */ /* 0x000fe200078e0229 */
[----:B------:R-:W-:Y:S01]  /*0d20*/  LOP3.LUT R0, R61, 0xe, RZ, 0xfc, !PT ;  /* 0x0000000e3d007812 */ /* 0x000fe200078efcff */
[----:B--2---:R-:W-:-:S03]  /*0d30*/  IMAD.WIDE.U32 R40, R41, 0x2, R12 ;  /* 0x0000000229287825 */ /* 0x004fc600078e000c */
[----:B------:R-:W-:Y:S01]  /*0d40*/  LOP3.LUT R0, R0, 0x7, R57, 0x78, !PT ;  /* 0x0000000700007812 */ /* 0x000fe200078e7839 */
[--C-:B-1---5:R-:W-:Y:S01]  /*0d50*/  IMAD.WIDE R44, R45, 0x2, R20.reuse ;  /* 0x000000022d2c7825 */ /* 0x122fe200078e0214 */
[----:B------:R-:W-:Y:S01]  /*0d60*/  @!PT LDS RZ, [RZ] ;  /* 0x00000000fffff984 */ /* 0x000fe20000000800 */
[----:B------:R-:W-:Y:S01]  /*0d70*/  @!PT LDS RZ, [RZ] ;  /* 0x00000000fffff984 */ /* 0x000fe20000000800 */
[----:B------:R-:W-:Y:S01]  /*0d80*/  @!PT LDS RZ, [RZ] ;  /* 0x00000000fffff984 */ /* 0x000fe20000000800 */
[----:B------:R-:W-:Y:S03]  /*0d90*/  LDGSTS.E.BYPASS.LTC128B.128 [R33], desc[UR22][R40.64] ;  /* 0x0000000028217fae */ /* 0x000fe6000b901d56 */
[--C-:B------:R-:W-:Y:S01]  /*0da0*/  IMAD.WIDE R6, R7, 0x2, R20.reuse ;  /* 0x0000000207067825 */ /* 0x100fe200078e0214 */
[----:B------:R-:W-:Y:S03]  /*0db0*/  LDGSTS.E.BYPASS.LTC128B.128 [R31], desc[UR22][R40.64] ;  /* 0x00000000281f7fae */ /* 0x000fe6000b901d56 */
[--C-:B------:R-:W-:Y:S01]  /*0dc0*/  IMAD.WIDE R8, R9, 0x2, R20.reuse ;  /* 0x0000000209087825 */ /* 0x100fe200078e0214 */
[----:B------:R-:W0:Y:S03]  /*0dd0*/  LDGDEPBAR ;  /* 0x00000000000079af */ /* 0x000e260000000000 */
[----:B------:R-:W-:Y:S01]  /*0de0*/  IMAD.WIDE R10, R11, 0x2, R20 ;  /* 0x000000020b0a7825 */ /* 0x000fe200078e0214 */
[----:B------:R-:W-:Y:S03]  /*0df0*/  LDGSTS.E.BYPASS.LTC128B.128 [R33+0x4000], desc[UR22][R44.64] ;  /* 0x040000002c217fae */ /* 0x000fe6000b901d56 */
[----:B------:R-:W-:Y:S01]  /*0e00*/  IMAD.SHL.U32 R63, R63, 0x2, RZ ;  /* 0x000000023f3f7824 */ /* 0x000fe200078e00ff */
[----:B------:R-:W-:Y:S01]  /*0e10*/  LDGSTS.E.BYPASS.LTC128B.128 [R31+0x4000], desc[UR22][R6.64] ;  /* 0x04000000061f7fae */ /* 0x000fe2000b901d56 */
[----:B------:R-:W-:-:S02]  /*0e20*/  VIADD R27, R67, UR16 ;  /* 0x00000010431b7c36 */ /* 0x000fc40008000000 */
[--C-:B------:R-:W-:Y:S01]  /*0e30*/  IMAD.WIDE R14, R15, 0x2, R20.reuse ;  /* 0x000000020f0e7825 */ /* 0x100fe200078e0214 */
[----:B------:R-:W-:Y:S03]  /*0e40*/  LDGSTS.E.BYPASS.LTC128B.128 [R29+0x4000], desc[UR22][R8.64] ;  /* 0x04000000081d7fae */ /* 0x000fe6000b901d56 */
[----:B------:R-:W-:Y:S01]  /*0e50*/  VIADD R25, R66, UR16 ;  /* 0x0000001042197c36 */ /* 0x000fe20008000000 */
[----:B------:R-:W-:Y:S01]  /*0e60*/  LDGSTS.E.BYPASS.LTC128B.128 [R27+0x4000], desc[UR22][R10.64] ;  /* 0x040000000a1b7fae */ /* 0x000fe2000b901d56 */
[----:B------:R-:W-:-:S03]  /*0e70*/  IMAD.WIDE R16, R17, 0x2, R20 ;  /* 0x0000000211107825 */ /* 0x000fc600078e0214 */
[----:B------:R-:W-:Y:S01]  /*0e80*/  LDGSTS.E.BYPASS.LTC128B.128 [R25+0x4000], desc[UR22][R14.64] ;  /* 0x040000000e197fae */ /* 0x000fe2000b901d56 */
[----:B------:R-:W-:Y:S01]  /*0e90*/  IMAD.WIDE R18, R19, 0x2, R20 ;  /* 0x0000000213127825 */ /* 0x000fe200078e0214 */
[----:B------:R-:W-:-:S03]  /*0ea0*/  IADD3 R50, P1, R16, 0x400, RZ ;  /* 0x0000040010327810 */ /* 0x000fc60007f3e0ff */
[----:B------:R-:W-:Y:S01]  /*0eb0*/  VIADD R23, R65, UR16 ;  /* 0x0000001041177c36 */ /* 0x000fe20008000000 */
[----:B------:R-:W-:Y:S01]  /*0ec0*/  IADD3 R52, P2, R18, 0x400, RZ ;  /* 0x0000040012347810 */ /* 0x000fe20007f5e0ff */
[----:B------:R-:W-:-:S03]  /*0ed0*/  IMAD.WIDE R20, R3, 0x2, R20 ;  /* 0x0000000203147825 */ /* 0x000fc600078e0214 */
[----:B------:R-:W-:Y:S01]  /*0ee0*/  LDGSTS.E.BYPASS.LTC128B.128 [R23+0x4000], desc[UR22][R16.64] ;  /* 0x0400000010177fae */ /* 0x000fe2000b901d56 */
[----:B------:R-:W-:Y:S01]  /*0ef0*/  VIADD R5, R64, UR16 ;  /* 0x0000001040057c36 */ /* 0x000fe20008000000 */
[----:B------:R-:W-:Y:S01]  /*0f00*/  IADD3 R54, P3, R20, 0x400, RZ ;  /* 0x0000040014367810 */ /* 0x000fe20007f7e0ff */
[----:B------:R-:W-:Y:S02]  /*0f10*/  VIADD R3, R63, UR16 ;  /* 0x000000103f037c36 */ /* 0x000fe40008000000 */
[----:B------:R-:W-:Y:S01]  /*0f20*/  IMAD.SHL.U32 R4, R4, 0x8, RZ ;  /* 0x0000000804047824 */ /* 0x000fe200078e00ff */
[----:B------:R-:W-:Y:S01]  /*0f30*/  LDGSTS.E.BYPASS.LTC128B.128 [R5+0x4000], desc[UR22][R18.64] ;  /* 0x0400000012057fae */ /* 0x000fe2000b901d56 */
[----:B------:R-:W-:Y:S02]  /*0f40*/  IMAD.SHL.U32 R0, R0, 0x8, RZ ;  /* 0x0000000800007824 */ /* 0x000fe400078e00ff */
[----:B------:R-:W-:Y:S01]  /*0f50*/  IMAD.SHL.U32 R24, R24, 0x8, RZ ;  /* 0x0000000818187824 */ /* 0x000fe200078e00ff */
[----:B------:R-:W-:Y:S01]  /*0f60*/  LDGSTS.E.BYPASS.LTC128B.128 [R3+0x4000], desc[UR22][R20.64] ;  /* 0x0400000014037fae */ /* 0x000fe2000b901d56 */
[----:B------:R-:W-:-:S02]  /*0f70*/  IMAD.SHL.U32 R60, R60, 0x2, RZ ;  /* 0x000000023c3c7824 */ /* 0x000fc400078e00ff */
[----:B------:R-:W-:Y:S01]  /*0f80*/  IMAD.X R51, RZ, RZ, R19, P2 ;  /* 0x000000ffff337224 */ /* 0x000fe200010e0613 */
[----:B------:R-:W0:Y:S01]  /*0f90*/  LDGDEPBAR ;  /* 0x00000000000079af */ /* 0x000e220000000000 */
[----:B------:R-:W-:Y:S02]  /*0fa0*/  IMAD.X R49, RZ, RZ, R17, P1 ;  /* 0x000000ffff317224 */ /* 0x000fe400008e0611 */
[----:B------:R-:W-:Y:S01]  /*0fb0*/  IMAD.X R53, RZ, RZ, R21, P3 ;  /* 0x000000ffff357224 */ /* 0x000fe200018e0615 */
[----:B------:R-:W-:Y:S01]  /*0fc0*/  BAR.SYNC.DEFER_BLOCKING 0x0 ;  /* 0x0000000000007b1d */ /* 0x000fe20000010000 */
[----:B------:R-:W-:Y:S02]  /*0fd0*/  IMAD.SHL.U32 R38, R38, 0x2, RZ ;  /* 0x0000000226267824 */ /* 0x000fe400078e00ff */
[----:B------:R-:W-:Y:S02]  /*0fe0*/  IMAD.SHL.U32 R36, R36, 0x2, RZ ;  /* 0x0000000224247824 */ /* 0x000fe400078e00ff */
[----:B------:R-:W-:-:S02]  /*0ff0*/  IMAD.SHL.U32 R34, R34, 0x2, RZ ;  /* 0x0000000222227824 */ /* 0x000fc400078e00ff */
[----:B------:R-:W-:Y:S02]  /*1000*/  IMAD.SHL.U32 R32, R32, 0x2, RZ ;  /* 0x0000000220207824 */ /* 0x000fe400078e00ff */
[----:B------:R-:W-:Y:S02]  /*1010*/  IMAD.SHL.U32 R30, R30, 0x2, RZ ;  /* 0x000000021e1e7824 */ /* 0x000fe400078e00ff */
[----:B------:R-:W-:Y:S02]  /*1020*/  IMAD.SHL.U32 R28, R28, 0x2, RZ ;  /* 0x000000021c1c7824 */ /* 0x000fe400078e00ff */
[----:B------:R-:W-:Y:S01]  /*1030*/  IMAD.SHL.U32 R2, R2, 0x2, RZ ;  /* 0x0000000202027824 */ /* 0x000fe200078e00ff */
[----:B------:R-:W-:Y:S01]  /*1040*/  @!PT LDS RZ, [RZ] ;  /* 0x00000000fffff984 */ /* 0x000fe20000000800 */
[----:B------:R-:W-:Y:S01]  /*1050*/  @!PT LDS RZ, [RZ] ;  /* 0x00000000fffff984 */ /* 0x000fe20000000800 */
[----:B------:R-:W-:Y:S01]  /*1060*/  @!PT LDS RZ, [RZ] ;  /* 0x00000000fffff984 */ /* 0x000fe20000000800 */
[----:B------:R-:W-:Y:S04]  /*1070*/  LDGSTS.E.BYPASS.LTC128B.128 [R33+0x1000], desc[UR22][R40.64+0x100] ;  /* 0x0100010028217fae */ /* 0x000fe8000b901d56 */
[----:B------:R-:W-:Y:S04]  /*1080*/  LDGSTS.E.BYPASS.LTC128B.128 [R31+0x1000], desc[UR22][R40.64+0x100] ;  /* 0x01000100281f7fae */ /* 0x000fe8000b901d56 */
[----:B------:R-:W0:Y:S04]  /*1090*/  LDGDEPBAR ;  /* 0x00000000000079af */ /* 0x000e280000000000 */
[----:B------:R-:W-:Y:S04]  /*10a0*/  LDGSTS.E.BYPASS.LTC128B.128 [R33+0x8000], desc[UR22][R44.64+0x100] ;  /* 0x080001002c217fae */ /* 0x000fe8000b901d56 */
[----:B------:R-:W-:Y:S04]  /*10b0*/  LDGSTS.E.BYPASS.LTC128B.128 [R31+0x8000], desc[UR22][R6.64+0x100] ;  /* 0x08000100061f7fae */ /* 0x000fe8000b901d56 */
[----:B------:R-:W-:Y:S04]  /*10c0*/  LDGSTS.E.BYPASS.LTC128B.128 [R29+0x8000], desc[UR22][R8.64+0x100] ;  /* 0x08000100081d7fae */ /* 0x000fe8000b901d56 */
[----:B------:R-:W-:Y:S04]  /*10d0*/  LDGSTS.E.BYPASS.LTC128B.128 [R27+0x8000], desc[UR22][R10.64+0x100] ;  /* 0x080001000a1b7fae */ /* 0x000fe8000b901d56 */
[----:B------:R-:W-:Y:S04]  /*10e0*/  LDGSTS.E.BYPASS.LTC128B.128 [R25+0x8000], desc[UR22][R14.64+0x100] ;  /* 0x080001000e197fae */ /* 0x000fe8000b901d56 */
[----:B------:R-:W-:Y:S04]  /*10f0*/  LDGSTS.E.BYPASS.LTC128B.128 [R23+0x8000], desc[UR22][R16.64+0x100] ;  /* 0x0800010010177fae */ /* 0x000fe8000b901d56 */
[----:B------:R-:W-:Y:S04]  /*1100*/  LDGSTS.E.BYPASS.LTC128B.128 [R5+0x8000], desc[UR22][R18.64+0x100] ;  /* 0x0800010012057fae */ /* 0x000fe8000b901d56 */
[----:B------:R-:W-:Y:S04]  /*1110*/  LDGSTS.E.BYPASS.LTC128B.128 [R3+0x8000], desc[UR22][R20.64+0x100] ;  /* 0x0800010014037fae */ /* 0x000fe8000b901d56 */
[----:B------:R-:W0:Y:S01]  /*1120*/  LDGDEPBAR ;  /* 0x00000000000079af */ /* 0x000e220000000000 */
[----:B------:R-:W-:Y:S06]  /*1130*/  BAR.SYNC.DEFER_BLOCKING 0x0 ;  /* 0x0000000000007b1d */ /* 0x000fec0000010000 */
        /* <DEDUP_REMOVED lines=20> */
[----:B------:R1:W-:Y:S04]  /*1280*/  LDGSTS.E.BYPASS.LTC128B.128 [R31+0x3000], desc[UR22][R40.64+0x300] ;  /* 0x03000300281f7fae */ /* 0x0003e8000b901d56 */
[----:B------:R-:W0:Y:S04]  /*1290*/  LDGDEPBAR ;  /* 0x00000000000079af */ /* 0x000e280000000000 */
[----:B------:R-:W-:Y:S04]  /*12a0*/  LDGSTS.E.BYPASS.LTC128B.128 [R33+0x10000], desc[UR22][R44.64+0x300] ;  /* 0x100003002c217fae */ /* 0x000fe8000b901d56 */
[----:B------:R-:W-:Y:S04]  /*12b0*/  LDGSTS.E.BYPASS.LTC128B.128 [R31+0x10000], desc[UR22][R6.64+0x300] ;  /* 0x10000300061f7fae */ /* 0x000fe8000b901d56 */
[----:B------:R-:W-:Y:S04]  /*12c0*/  LDGSTS.E.BYPASS.LTC128B.128 [R29+0x10000], desc[UR22][R8.64+0x300] ;  /* 0x10000300081d7fae */ /* 0x000fe8000b901d56 */
[----:B------:R-:W-:Y:S04]  /*12d0*/  LDGSTS.E.BYPASS.LTC128B.128 [R27+0x10000], desc[UR22][R10.64+0x300] ;  /* 0x100003000a1b7fae */ /* 0x000fe8000b901d56 */
[----:B------:R-:W-:Y:S01]  /*12e0*/  LDGSTS.E.BYPASS.LTC128B.128 [R25+0x10000], desc[UR22][R14.64+0x300] ;  /* 0x100003000e197fae */ /* 0x000fe2000b901d56 */
[----:B-1----:R-:W-:-:S03]  /*12f0*/  LOP3.LUT R40, R22, 0x4, RZ, 0xfc, !PT ;  /* 0x0000000416287812 */ /* 0x002fc600078efcff */
[----:B------:R-:W-:Y:S01]  /*1300*/  LDGSTS.E.BYPASS.LTC128B.128 [R23+0x10000], desc[UR22][R16.64+0x300] ;  /* 0x1000030010177fae */ /* 0x000fe2000b901d56 */
[----:B------:R-:W-:Y:S02]  /*1310*/  LOP3.LUT R22, R22, 0xc, RZ, 0xfc, !PT ;  /* 0x0000000c16167812 */ /* 0x000fe400078efcff */
[----:B------:R-:W-:Y:S01]  /*1320*/  LOP3.LUT R40, R40, 0x7, R57, 0x78, !PT ;  /* 0x0000000728287812 */ /* 0x000fe200078e7839 */
[----:B------:R1:W-:Y:S01]  /*1330*/  LDGSTS.E.BYPASS.LTC128B.128 [R5+0x10000], desc[UR22][R18.64+0x300] ;  /* 0x1000030012057fae */ /* 0x0003e2000b901d56 */
[----:B------:R-:W-:-:S03]  /*1340*/  LOP3.LUT R22, R22, 0x7, R57, 0x78, !PT ;  /* 0x0000000716167812 */ /* 0x000fc600078e7839 */
[----:B------:R2:W-:Y:S01]  /*1350*/  LDGSTS.E.BYPASS.LTC128B.128 [R3+0x10000], desc[UR22][R20.64+0x300] ;  /* 0x1000030014037fae */ /* 0x0005e2000b901d56 */
[----:B------:R-:W-:Y:S02]  /*1360*/  IMAD.SHL.U32 R40, R40, 0x8, RZ ;  /* 0x0000000828287824 */ /* 0x000fe400078e00ff */
[----:B------:R-:W-:Y:S01]  /*1370*/  IMAD.SHL.U32 R22, R22, 0x8, RZ ;  /* 0x0000000816167824 */ /* 0x000fe200078e00ff */
[----:B------:R-:W0:Y:S01]  /*1380*/  LDGDEPBAR ;  /* 0x00000000000079af */ /* 0x000e220000000000 */
[----:B-1----:R-:W-:Y:S02]  /*1390*/  LOP3.LUT R5, R46, 0x7, R57, 0xf8, !PT ;  /* 0x000000072e057812 */ /* 0x002fe400078ef839 */
[----:B------:R-:W-:Y:S01]  /*13a0*/  IADD3 R46, P3, R10, 0x400, RZ ;  /* 0x000004000a2e7810 */ /* 0x000fe20007f7e0ff */
[----:B------:R-:W-:-:S04]  /*13b0*/  DEPBAR.LE SB0, 0x6 ;  /* 0x000081800000791a */ /* 0x000fc80000000000 */
[----:B------:R-:W-:-:S05]  /*13c0*/  IMAD.SHL.U32 R5, R5, 0x80, RZ ;  /* 0x0000008005057824 */ /* 0x000fca00078e00ff */
[C---:B------:R-:W-:Y:S02]  /*13d0*/  LOP3.LUT R35, R5.reuse, R40, RZ, 0xfc, !PT ;  /* 0x0000002805237212 */ /* 0x040fe400078efcff */
[----:B------:R-:W-:Y:S02]  /*13e0*/  IADD3 R40, P0, R44, 0x400, RZ ;  /* 0x000004002c287810 */ /* 0x000fe40007f1e0ff */
[----:B------:R-:W-:Y:S01]  /*13f0*/  LOP3.LUT R58, R5, R58, RZ, 0xfc, !PT ;  /* 0x0000003a053a7212 */ /* 0x000fe200078efcff */
[----:B------:R-:W-:Y:S01]  /*1400*/  IMAD.SHL.U32 R35, R35, 0x2, RZ ;  /* 0x0000000223237824 */ /* 0x000fe200078e00ff */
[----:B------:R-:W-:Y:S01]  /*1410*/  LOP3.LUT R29, R5, R4, RZ, 0xfc, !PT ;  /* 0x00000004051d7212 */ /* 0x000fe200078efcff */
[----:B------:R-:W-:Y:S01]  /*1420*/  IMAD.X R39, RZ, RZ, R45, P0 ;  /* 0x000000ffff277224 */ /* 0x000fe200000e062d */
[----:B------:R-:W-:Y:S01]  /*1430*/  LOP3.LUT R4, R57, 0xf, RZ, 0xc0, !PT ;  /* 0x0000000f39047812 */ /* 0x000fe200078ec0ff */
[----:B------:R-:W-:Y:S01]  /*1440*/  IMAD.SHL.U32 R58, R58, 0x2, RZ ;  /* 0x000000023a3a7824 */ /* 0x000fe200078e00ff */
[----:B------:R-:W-:Y:S01]  /*1450*/  BAR.SYNC.DEFER_BLOCKING 0x0 ;  /* 0x0000000000007b1d */ /* 0x000fe20000010000 */
[----:B------:R-:W-:Y:S01]  /*1460*/  IADD3 R48, P0, R14, 0x400, RZ ;  /* 0x000004000e307810 */ /* 0x000fe20007f1e0ff */
[----:B------:R-:W-:Y:S01]  /*1470*/  IMAD.X R45, RZ, RZ, R11, P3 ;  /* 0x000000ffff2d7224 */ /* 0x000fe200018e060b */
[----:B------:R-:W-:-:S02]  /*1480*/  LOP3.LUT R37, R5, R42, RZ, 0xfc, !PT ;  /* 0x0000002a05257212 */ /* 0x000fc400078efcff */
[----:B------:R-:W-:Y:S02]  /*1490*/  CS2R R10, SRZ ;  /* 0x00000000000a7805 */ /* 0x000fe4000001ff00 */
[C---:B------:R-:W-:Y:S01]  /*14a0*/  LOP3.LUT R33, R5.reuse, R26, RZ, 0xfc, !PT ;  /* 0x0000001a05217212 */ /* 0x040fe200078efcff */
[----:B------:R-:W-:Y:S01]  /*14b0*/  IMAD.X R47, RZ, RZ, R15, P0 ;  /* 0x000000ffff2f7224 */ /* 0x000fe200000e060f */
[----:B------:R-:W-:Y:S01]  /*14c0*/  LOP3.LUT R31, R5, R24, RZ, 0xfc, !PT ;  /* 0x00000018051f7212 */ /* 0x000fe200078efcff */
[----:B------:R-:W-:Y:S01]  /*14d0*/  IMAD.SHL.U32 R37, R37, 0x2, RZ ;  /* 0x0000000225257824 */ /* 0x000fe200078e00ff */
[----:B--2---:R-:W-:Y:S01]  /*14e0*/  LOP3.LUT R3, R5, R22, RZ, 0xfc, !PT ;  /* 0x0000001605037212 */ /* 0x004fe200078efcff */
[----:B------:R-:W-:Y:S01]  /*14f0*/  IMAD.SHL.U32 R33, R33, 0x2, RZ ;  /* 0x0000000221217824 */ /* 0x000fe200078e00ff */
[----:B------:R-:W-:Y:S01]  /*1500*/  LOP3.LUT R0, R5, R0, RZ, 0xfc, !PT ;  /* 0x0000000005007212 */ /* 0x000fe200078efcff */
[----:B------:R-:W-:Y:S01]  /*1510*/  IMAD.WIDE.U32 R4, R4, 0x10, R12 ;  /* 0x0000001004047825 */ /* 0x000fe200078e000c */
[----:B------:R-:W-:-:S02]  /*1520*/  IADD3 R44, P2, R8, 0x400, RZ ;  /* 0x00000400082c7810 */ /* 0x000fc40007f5e0ff */
[----:B------:R-:W-:Y:S01]  /*1530*/  IADD3 R42, P1, R6, 0x400, RZ ;  /* 0x00000400062a7810 */ /* 0x000fe20007f3e0ff */
[----:B------:R-:W-:Y:S01]  /*1540*/  IMAD.SHL.U32 R31, R31, 0x2, RZ ;  /* 0x000000021f1f7824 */ /* 0x000fe200078e00ff */
[----:B------:R-:W-:Y:S01]  /*1550*/  IADD3 R56, P0, R4, 0x400, RZ ;  /* 0x0000040004387810 */ /* 0x000fe20007f1e0ff */
[----:B------:R-:W-:Y:S01]  /*1560*/  IMAD.X R43, RZ, RZ, R9, P2 ;  /* 0x000000ffff2b7224 */ /* 0x000fe200010e0609 */
[----:B------:R-:W-:Y:S01]  /*1570*/  CS2R R8, SRZ ;  /* 0x0000000000087805 */ /* 0x000fe2000001ff00 */
[----:B------:R-:W-:Y:S01]  /*1580*/  IMAD.X R41, RZ, RZ, R7, P1 ;  /* 0x000000ffff297224 */ /* 0x000fe200008e0607 */
[----:B------:R-:W-:Y:S01]  /*1590*/  CS2R R6, SRZ ;  /* 0x0000000000067805 */ /* 0x000fe2000001ff00 */
[----:B------:R-:W-:Y:S01]  /*15a0*/  IMAD.X R55, RZ, RZ, R5, P0 ;  /* 0x000000ffff377224 */ /* 0x000fe200000e0605 */
[----:B------:R-:W-:Y:S01]  /*15b0*/  CS2R R4, SRZ ;  /* 0x0000000000047805 */ /* 0x000fe2000001ff00 */
[----:B------:R1:W2:Y:S01]  /*15c0*/  LDSM.16.M88.4 R12, [R60+UR16] ;  /* 0x000000103c0c783b */ /* 0x0002a20008000200 */
[----:B------:R-:W-:-:S02]  /*15d0*/  IMAD.SHL.U32 R3, R3, 0x2, RZ ;  /* 0x0000000203037824 */ /* 0x000fc400078e00ff */
[----:B------:R-:W-:Y:S01]  /*15e0*/  IMAD.SHL.U32 R29, R29, 0x2, RZ ;  /* 0x000000021d1d7824 */ /* 0x000fe200078e00ff */
[----:B------:R1:W3:Y:S02]  /*15f0*/  LDSM.16.M88.4 R16, [R58+UR16+0x4000] ;  /* 0x004000103a10783b */ /* 0x0002e40008000200 */
[----:B-1----:R-:W-:-:S07]  /*1600*/  IMAD.SHL.U32 R0, R0, 0x2, RZ ;  /* 0x0000000200007824 */ /* 0x002fce00078e00ff */
.L_x_0:
[----:B------:R-:W-:-:S01]  /*1610*/  LDSM.16.M88.4 R20, [R38+UR4] ;  /* 0x000000042614783b */ /* 0x000fc20008000200 */
[----:B-123--:R-:W-:Y:S01]  /*1620*/  HMMA.16816.F32.BF16 R4, R12, R16, R4 ;  /* 0x000000100c04723c */ /* 0x00efe20000041804 */
[----:B------:R-:W-:Y:S02]  /*1630*/  UIADD3 UR14, UR14, 0x80, URZ ;  /* 0x000000800e0e7890 */ /* 0x000fe4000fffe03f */
[----:B------:R-:W2:Y:S01]  /*1640*/  LDSM.16.M88.4 R24, [R37+UR5] ;  /* 0x000000052518783b */ /* 0x000ea20008000200 */
[----:B------:R-:W-:Y:S01]  /*1650*/  UIADD3 UR13, UR13, 0x1, URZ ;  /* 0x000000010d0d7890 */ /* 0x000fe2000fffe03f */
[----:B------:R-:W-:Y:S01]  /*1660*/  IADD3 R76, P1, R56, UR10, RZ ;  /* 0x0000000a384c7c10 */ /* 0x000fe2000ff3e0ff */
[----:B------:R-:W-:Y:S01]  /*1670*/  HMMA.16816.F32.BF16 R8, R12, R18, R8 ;  /* 0x000000120c08723c */ /* 0x000fe20000041808 */
[----:B------:R-:W-:Y:S01]  /*1680*/  LDSM.16.M88.4 R12, [R36+UR4] ;  /* 0x00000004240c783b */ /* 0x000fe20008000200 */
[----:B------:R-:W-:Y:S02]  /*1690*/  UISETP.GE.U32.AND UP1, UPT, UR14, 0xa00, UPT ;  /* 0x00000a000e00788c */ /* 0x000fe4000bf26070 */
[----:B------:R-:W-:Y:S01]  /*16a0*/  UIADD3 UR12, UR12, 0x1, URZ ;  /* 0x000000010c0c7890 */ /* 0x000fe2000fffe03f */
[----:B------:R-:W3:Y:S01]  /*16b0*/  LDSM.16.M88.4 R16, [R35+UR5] ;  /* 0x000000052310783b */ /* 0x000ee20008000200 */
[----:B------:R-:W-:Y:S01]  /*16c0*/  UISETP.GE.AND UP0, UPT, UR13, 0x4, UPT ;  /* 0x000000040d00788c */ /* 0x000fe2000bf06270 */
[----:B------:R-:W-:Y:S02]  /*16d0*/  IADD3.X R77, R55, UR9, RZ, P1, !PT ;  /* 0x00000009374d7c10 */ /* 0x000fe40008ffe4ff */
[----:B------:R-:W-:Y:S01]  /*16e0*/  PLOP3.LUT P0, PT, PT, PT, UP1, 0x80, 0x0 ;  /* 0x000000000000781c */ /* 0x000fe20003f0f018 */
[----:B------:R-:W-:Y:S02]  /*16f0*/  USEL UR13, UR13, URZ, !UP0 ;  /* 0x0000003f0d0d7287 */ /* 0x000fe4000c000000 */
[----:B------:R-:W-:Y:S02]  /*1700*/  UISETP.GE.AND UP0, UPT, UR12, 0x4, UPT ;  /* 0x000000040c00788c */ /* 0x000fe4000bf06270 */
[----:B------:R-:W-:Y:S02]  /*1710*/  ULEA UR21, UR13, UR16, 0xc ;  /* 0x000000100d157291 */ /* 0x000fe4000f8e603f */
[----:B------:R-:W-:Y:S02]  /*1720*/  USEL UR12, UR12, URZ, !UP0 ;  /* 0x0000003f0c0c7287 */ /* 0x000fe4000c000000 */
[----:B------:R-:W-:Y:S02]  /*1730*/  UISETP.GE.U32.AND UP1, UPT, UR14, 0xb80, UPT ;  /* 0x00000b800e00788c */ /* 0x000fe4000bf26070 */
[C---:B------:R-:W-:Y:S02]  /*1740*/  VIADD R71, R70.reuse, UR21 ;  /* 0x0000001546477c36 */ /* 0x040fe40008000000 */
[C---:B------:R-:W-:Y:S01]  /*1750*/  VIADD R74, R69.reuse, UR21 ;  /* 0x00000015454a7c36 */ /* 0x040fe20008000000 */
[----:B------:R-:W-:Y:S06]  /*1760*/  ULEA UR21, UR13, UR15, 0xe ;  /* 0x0000000f0d157291 */ /* 0x000fec000f8e703f */
[----:B------:R-:W-:Y:S02]  /*1770*/  VIADD R73, R70, UR21 ;  /* 0x0000001546497c36 */ /* 0x000fe40008000000 */
[----:B------:R-:W-:Y:S02]  /*1780*/  VIADD R72, R69, UR21 ;  /* 0x0000001545487c36 */ /* 0x000fe40008000000 */
[----:B------:R-:W-:-:S01]  /*1790*/  VIADD R75, R66, UR21 ;  /* 0x00000015424b7c36 */ /* 0x000fc20008000000 */
[----:B--2---:R-:W-:Y:S06]  /*17a0*/  HMMA.16816.F32.BF16 R4, R20, R24, R4 ;  /* 0x000000181404723c */ /* 0x004fec0000041804 */
[----:B------:R-:W-:Y:S01]  /*17b0*/  HMMA.16816.F32.BF16 R8, R20, R26, R8 ;  /* 0x0000001a1408723c */ /* 0x000fe20000041808 */
[----:B------:R-:W-:Y:S04]  /*17c0*/  LDSM.16.M88.4 R20, [R34+UR4] ;  /* 0x000000042214783b */ /* 0x000fe80008000200 */
[----:B------:R-:W2:Y:S11]  /*17d0*/  LDSM.16.M88.4 R24, [R33+UR5] ;  /* 0x000000052118783b */ /* 0x000eb60008000200 */
[----:B------:R-:W-:-:S02]  /*17e0*/  @!UPT UIADD3 URZ, URZ, URZ, URZ ;  /* 0x0000003f3f3ff290 */ /* 0x000fc4000fffe03f */
[----:B---3--:R-:W-:Y:S06]  /*17f0*/  HMMA.16816.F32.BF16 R4, R12, R16, R4 ;  /* 0x000000100c04723c */ /* 0x008fec0000041804 */
[----:B------:R-:W-:Y:S01]  /*1800*/  HMMA.16816.F32.BF16 R8, R12, R18, R8 ;  /* 0x000000120c08723c */ /* 0x000fe20000041808 */
[----:B------:R-:W-:Y:S04]  /*1810*/  LDSM.16.M88.4 R12, [R32+UR4] ;  /* 0x00000004200c783b */ /* 0x000fe80008000200 */
[----:B------:R-:W3:Y:S11]  /*1820*/  LDSM.16.M88.4 R16, [R31+UR5] ;  /* 0x000000051f10783b */ /* 0x000ef60008000200 */
[----:B------:R-:W-:-:S02]  /*1830*/  @!UPT UIADD3 URZ, URZ, URZ, URZ ;  /* 0x0000003f3f3ff290 */ /* 0x000fc4000fffe03f */
        /* <DEDUP_REMOVED lines=12> */
[----:B------:R-:W-:Y:S01]  /*1900*/  LDSM.16.M88.4 R20, [R2+UR4] ;  /* 0x000000040214783b */ /* 0x000fe20008000200 */
[----:B------:R-:W-:Y:S03]  /*1910*/  ULEA UR4, UR12, UR16, 0xc ;  /* 0x000000100c047291 */ /* 0x000fe6000f8e603f */
[----:B------:R-:W2:Y:S01]  /*1920*/  LDSM.16.M88.4 R24, [R0+UR5] ;  /* 0x000000050018783b */ /* 0x000ea20008000200 */
[----:B------:R-:W-:Y:S01]  /*1930*/  ULEA UR5, UR12, UR15, 0xe ;  /* 0x0000000f0c057291 */ /* 0x000fe2000f8e703f */
[----:B------:R-:W-:-:S11]  /*1940*/  BAR.SYNC.DEFER_BLOCKING 0x0 ;  /* 0x0000000000007b1d */ /* 0x000fd60000010000 */
[----:B---3--:R-:W-:Y:S06]  /*1950*/  HMMA.16816.F32.BF16 R4, R12, R16, R4 ;  /* 0x000000100c04723c */ /* 0x008fec0000041804 */
[----:B------:R-:W-:Y:S01]  /*1960*/  HMMA.16816.F32.BF16 R8, R12, R18, R8 ;  /* 0x000000120c08723c */ /* 0x000fe20000041808 */
[----:B------:R-:W-:Y:S01]  /*1970*/  @!PT LDS RZ, [RZ] ;  /* 0x00000000fffff984 */ /* 0x000fe20000000800 */
[----:B------:R-:W-:Y:S01]  /*1980*/  @!PT LDS RZ, [RZ] ;  /* 0x00000000fffff984 */ /* 0x000fe20000000800 */
[----:B------:R-:W-:Y:S01]  /*1990*/  @!PT LDS RZ, [RZ] ;  /* 0x00000000fffff984 */ /* 0x000fe20000000800 */
[----:B------:R-:W-:Y:S04]  /*19a0*/  LDGSTS.E.BYPASS.LTC128B.128 [R71], desc[UR22][R76.64], !P0 ;  /* 0x000000004c477fae */ /* 0x000fe8000c101d56 */
[----:B------:R3:W-:Y:S04]  /*19b0*/  LDGSTS.E.BYPASS.LTC128B.128 [R74], desc[UR22][R76.64], !P0 ;  /* 0x000000004c4a7fae */ /* 0x0007e8000c101d56 */
[----:B------:R-:W0:Y:S09]  /*19c0*/  LDGDEPBAR ;  /* 0x00000000000079af */ /* 0x000e320000000000 */
[----:B--2---:R-:W-:Y:S05]  /*19d0*/  HMMA.16816.F32.BF16 R4, R20, R24, R4 ;  /* 0x000000181404723c */ /* 0x004fea0000041804 */
[----:B------:R-:W-:-:S01]  /*19e0*/  IADD3 R18, P1, R40, UR10, RZ ;  /* 0x0000000a28127c10 */ /* 0x000fc2000ff3e0ff */
[----:B------:R-:W-:Y:S05]  /*19f0*/  HMMA.16816.F32.BF16 R8, R20, R26, R8 ;  /* 0x0000001a1408723c */ /* 0x000fea0000041808 */
[----:B------:R-:W-:Y:S02]  /*1a00*/  IADD3 R14, P2, R42, UR10, RZ ;  /* 0x0000000a2a0e7c10 */ /* 0x000fe4000ff5e0ff */
[----:B------:R-:W-:Y:S04]  /*1a10*/  IADD3.X R19, R39, UR9, RZ, P1, !PT ;  /* 0x0000000927137c10 */ /* 0x000fe80008ffe4ff */
[----:B------:R-:W-:Y:S01]  /*1a20*/  IADD3.X R15, R41, UR9, RZ, P2, !PT ;  /* 0x00000009290f7c10 */ /* 0x000fe200097fe4ff */
[----:B---3--:R3:W-:Y:S01]  /*1a30*/  LDGSTS.E.BYPASS.LTC128B.128 [R73], desc[UR22][R18.64], !P0 ;  /* 0x0000000012497fae */ /* 0x0087e2000c101d56 */
[----:B------:R-:W-:Y:S01]  /*1a40*/  IADD3 R76, P1, R44, UR10, RZ ;  /* 0x0000000a2c4c7c10 */ /* 0x000fe2000ff3e0ff */
[----:B------:R-:W-:Y:S02]  /*1a50*/  VIADD R71, R68, UR21 ;  /* 0x0000001544477c36 */ /* 0x000fe40008000000 */
[----:B------:R2:W-:Y:S01]  /*1a60*/  LDGSTS.E.BYPASS.LTC128B.128 [R72], desc[UR22][R14.64], !P0 ;  /* 0x000000000e487fae */ /* 0x0005e2000c101d56 */
[----:B------:R-:W-:Y:S01]  /*1a70*/  IADD3.X R77, R43, UR9, RZ, P1, !PT ;  /* 0x000000092b4d7c10 */ /* 0x000fe20008ffe4ff */
[----:B------:R-:W-:Y:S04]  /*1a80*/  VIADD R74, R67, UR21 ;  /* 0x00000015434a7c36 */ /* 0x000fe80008000000 */
[----:B------:R4:W-:Y:S01]  /*1a90*/  LDGSTS.E.BYPASS.LTC128B.128 [R71], desc[UR22][R76.64], !P0 ;  /* 0x000000004c477fae */ /* 0x0009e2000c101d56 */
[----:B---3--:R-:W-:Y:S02]  /*1aa0*/  IADD3 R18, P2, R46, UR10, RZ ;  /* 0x0000000a2e127c10 */ /* 0x008fe4000ff5e0ff */
[----:B--2---:R-:W-:Y:S02]  /*1ab0*/  IADD3 R72, P1, R48, UR10, RZ ;  /* 0x0000000a30487c10 */ /* 0x004fe4000ff3e0ff */
[----:B------:R-:W-:Y:S02]  /*1ac0*/  IADD3.X R19, R45, UR9, RZ, P2, !PT ;  /* 0x000000092d137c10 */ /* 0x000fe400097fe4ff */
[----:B------:R-:W-:Y:S02]  /*1ad0*/  IADD3.X R73, R47, UR9, RZ, P1, !PT ;  /* 0x000000092f497c10 */ /* 0x000fe40008ffe4ff */
[----:B----4-:R-:W-:Y:S01]  /*1ae0*/  IADD3 R76, P3, R50, UR10, RZ ;  /* 0x0000000a324c7c10 */ /* 0x010fe2000ff7e0ff */
[----:B------:R2:W-:Y:S01]  /*1af0*/  LDGSTS.E.BYPASS.LTC128B.128 [R74], desc[UR22][R18.64], !P0 ;  /* 0x00000000124a7fae */ /* 0x0005e2000c101d56 */
[----:B------:R-:W-:Y:S02]  /*1b00*/  VIADD R71, R63, UR21 ;  /* 0x000000153f477c36 */ /* 0x000fe40008000000 */
[----:B------:R-:W-:Y:S01]  /*1b10*/  IADD3.X R77, R49, UR9, RZ, P3, !PT ;  /* 0x00000009314d7c10 */ /* 0x000fe20009ffe4ff */
[----:B------:R3:W-:Y:S01]  /*1b20*/  LDGSTS.E.BYPASS.LTC128B.128 [R75], desc[UR22][R72.64], !P0 ;  /* 0x00000000484b7fae */ /* 0x0007e2000c101d56 */
[----:B--2---:R-:W-:Y:S02]  /*1b30*/  IADD3 R18, P2, R52, UR10, RZ ;  /* 0x0000000a34127c10 */ /* 0x004fe4000ff5e0ff */
[----:B------:R-:W-:Y:S01]  /*1b40*/  IADD3 R74, P1, R54, UR10, RZ ;  /* 0x0000000a364a7c10 */ /* 0x000fe2000ff3e0ff */
[----:B------:R-:W-:Y:S01]  /*1b50*/  UIADD3 UR10, UP0, UR10, 0x100, URZ ;  /* 0x000001000a0a7890 */ /* 0x000fe2000ff1e03f */
[----:B---3--:R-:W-:Y:S01]  /*1b60*/  VIADD R73, R65, UR21 ;  /* 0x0000001541497c36 */ /* 0x008fe20008000000 */
[----:B------:R-:W-:Y:S01]  /*1b70*/  IADD3.X R19, R51, UR9, RZ, P2, !PT ;  /* 0x0000000933137c10 */ /* 0x000fe200097fe4ff */
[----:B------:R-:W-:Y:S01]  /*1b80*/  VIADD R72, R64, UR21 ;  /* 0x0000001540487c36 */ /* 0x000fe20008000000 */
[----:B------:R-:W-:Y:S01]  /*1b90*/  IADD3.X R75, R53, UR9, RZ, P1, !PT ;  /* 0x00000009354b7c10 */ /* 0x000fe20008ffe4ff */
[----:B------:R-:W-:Y:S01]  /*1ba0*/  UIADD3.X UR9, URZ, UR9, URZ, UP0, !UPT ;  /* 0x000000093f097290 */ /* 0x000fe200087fe43f */
[----:B------:R-:W-:Y:S04]  /*1bb0*/  LDGSTS.E.BYPASS.LTC128B.128 [R73], desc[UR22][R76.64], !P0 ;  /* 0x000000004c497fae */ /* 0x000fe8000c101d56 */
[----:B------:R3:W-:Y:S04]  /*1bc0*/  LDGSTS.E.BYPASS.LTC128B.128 [R72], desc[UR22][R18.64], !P0 ;  /* 0x0000000012487fae */ /* 0x0007e8000c101d56 */
[----:B------:R2:W-:Y:S01]  /*1bd0*/  LDGSTS.E.BYPASS.LTC128B.128 [R71], desc[UR22][R74.64], !P0 ;  /* 0x000000004a477fae */ /* 0x0005e2000c101d56 */
[----:B------:R-:W-:Y:S03]  /*1be0*/  PLOP3.LUT P0, PT, PT, PT, UP1, 0x80, 0x0 ;  /* 0x000000000000781c */ /* 0x000fe60003f0f018 */
[----:B------:R-:W0:Y:S01]  /*1bf0*/  LDGDEPBAR ;  /* 0x00000000000079af */ /* 0x000e220000000000 */
[----:B------:R-:W-:Y:S04]  /*1c00*/  DEPBAR.LE SB0, 0x6 ;  /* 0x000081800000791a */ /* 0x000fe80000000000 */
[----:B------:R-:W-:Y:S06]  /*1c10*/  BAR.SYNC.DEFER_BLOCKING 0x0 ;  /* 0x0000000000007b1d */ /* 0x000fec0000010000 */
[----:B------:R2:W1:Y:S04]  /*1c20*/  LDSM.16.M88.4 R12, [R60+UR4] ;  /* 0x000000043c0c783b */ /* 0x0004680008000200 */
[----:B---3--:R2:W1:Y:S02]  /*1c30*/  LDSM.16.M88.4 R16, [R58+UR5] ;  /* 0x000000053a10783b */ /* 0x0084640008000200 */
[----:B-1----:R-:W-:Y:S08]  /*1c40*/  @!P0 BRA `(.L_x_0) ;  /* 0xfffffff800708947 */ /* 0x002ff0000383ffff */
[----:B------:R-:W-:Y:S01]  /*1c50*/  IABS R0, UR11 ;  /* 0x0000000b00007c13 */ /* 0x000fe20008000000 */
[----:B------:R-:W-:Y:S01]  /*1c60*/  UISETP.GE.AND UP1, UPT, UR11, URZ, UPT ;  /* 0x0000003f0b00728c */ /* 0x000fe2000bf26270 */
[----:B------:R-:W-:-:S04]  /*1c70*/  DEPBAR.LE SB0, 0x0 ;  /* 0x000080000000791a */ /* 0x000fc80000000000 */
[----:B------:R-:W-:Y:S01]  /*1c80*/  R2UR UR4, R0 ;  /* 0x00000000000472ca */ /* 0x000fe200000e0000 */
[C---:B------:R-:W-:Y:S01]  /*1c90*/  IMAD.SHL.U32 R3, R57.reuse, 0x2, RZ ;  /* 0x0000000239037824 */ /* 0x040fe200078e00ff */
[----:B------:R-:W-:Y:S01]  /*1ca0*/  LOP3.LUT R2, R57, 0x1f, RZ, 0xc0, !PT ;  /* 0x0000001f39027812 */ /* 0x000fe200078ec0ff */
[----:B------:R-:W-:Y:S01]  /*1cb0*/  IMAD.SHL.U32 R0, R59, 0x8, RZ ;  /* 0x000000083b007824 */ /* 0x000fe200078e00ff */
[----:B------:R-:W-:Y:S01]  /*1cc0*/  F2FP.BF16.F32.PACK_AB R4, R5, R4 ;  /* 0x000000040504723e */ /* 0x000fe200000010ff */
[----:B-1----:R-:W1:Y:S01]  /*1cd0*/  LDC.64 R12, c[0x0][0x220] ;  /* 0x00008800ff0c7b82 */ /* 0x002e620000000a00 */
[----:B------:R-:W-:Y:S02]  /*1ce0*/  F2FP.BF16.F32.PACK_AB R6, R7, R6 ;  /* 0x000000060706723e */ /* 0x000fe400000010ff */
[----:B------:R-:W-:Y:S02]  /*1cf0*/  LOP3.LUT R0, R0, 0x6, R3, 0xf8, !PT ;  /* 0x0000000600007812 */ /* 0x000fe400078ef803 */
[----:B------:R-:W-:Y:S01]  /*1d00*/  SHF.R.U32.HI R3, RZ, 0x2, R2 ;  /* 0x00000002ff037819 */ /* 0x000fe20000011602 */
[----:B------:R-:W-:Y:S01]  /*1d10*/  IMAD.SHL.U32 R2, R59, 0x4, RZ ;  /* 0x000000043b027824 */ /* 0x000fe200078e00ff */
[----:B------:R-:W-:Y:S01]  /*1d20*/  F2FP.BF16.F32.PACK_AB R8, R9, R8 ;  /* 0x000000080908723e */ /* 0x000fe200000010ff */
[----:B------:R-:W-:Y:S01]  /*1d30*/  UIMAD.WIDE.U32 UR12, UR19, UR4, URZ ;  /* 0x00000004130c72a5 */ /* 0x000fe2000f8e003f */
[----:B------:R-:W-:Y:S01]  /*1d40*/  F2FP.BF16.F32.PACK_AB R10, R11, R10 ;  /* 0x0000000a0b0a723e */ /* 0x000fe200000010ff */
[----:B------:R-:W-:Y:S01]  /*1d50*/  IMAD R0, R3, 0x48, R0 ;  /* 0x0000004803007824 */ /* 0x000fe200078e0200 */
[----:B------:R-:W-:Y:S01]  /*1d60*/  LOP3.LUT R61, R2, R61, RZ, 0xfc, !PT ;  /* 0x0000003d023d7212 */ /* 0x000fe200078efcff */
[----:B------:R-:W-:-:S03]  /*1d70*/  IMAD.U32 R2, RZ, RZ, UR6 ;  /* 0x00000006ff027e24 */ /* 0x000fc6000f8e00ff */
[----:B------:R-:W-:Y:S01]  /*1d80*/  UMOV UR5, UR13 ;  /* 0x0000000d00057c82 */ /* 0x000fe20008000000 */
[----:B------:R-:W-:Y:S01]  /*1d90*/  LEA R3, R0, UR16, 0x1 ;  /* 0x0000001000037c11 */ /* 0x000fe2000f8e08ff */
[----:B------:R-:W-:Y:S01]  /*1da0*/  UIMAD UR4, UR5, UR7, UR4 ;  /* 0x00000007050472a4 */ /* 0x000fe2000f8e0204 */
[----:B------:R-:W-:Y:S01]  /*1db0*/  BAR.SYNC.DEFER_BLOCKING 0x0 ;  /* 0x0000000000007b1d */ /* 0x000fe20000010000 */
[----:B------:R-:W-:Y:S01]  /*1dc0*/  SHF.R.U32.HI R0, RZ, 0x3, R57 ;  /* 0x00000003ff007819 */ /* 0x000fe20000011639 */
[----:B------:R-:W-:Y:S01]  /*1dd0*/  IMAD.SHL.U32 R57, R57, 0x8, RZ ;  /* 0x0000000839397824 */ /* 0x000fe200078e00ff */
[----:B------:R-:W-:Y:S02]  /*1de0*/  UISETP.GT.U32.AND UP0, UPT, UR8, UR4, UPT ;  /* 0x000000040800728c */ /* 0x000fe4000bf04070 */
[----:B------:R-:W-:Y:S02]  /*1df0*/  SGXT.U32 R0, R0, 0x4 ;  /* 0x000000040000781a */ /* 0x000fe40000000000 */
[----:B------:R-:W-:-:S05]  /*1e00*/  LOP3.LUT R57, R2, 0x38, R57, 0xf8, !PT ;  /* 0x0000003802397812 */ /* 0x000fca00078ef839 */
[----:B-1----:R-:W-:Y:S02]  /*1e10*/  IMAD.WIDE R12, R57, 0x2, R12 ;  /* 0x00000002390c7825 */ /* 0x002fe400078e020c */
[----:B------:R-:W-:-:S04]  /*1e20*/  @!UP0 UIADD3 UR4, UR4, -UR8, URZ ;  /* 0x8000000804048290 */ /* 0x000fc8000fffe03f */
[----:B------:R-:W-:Y:S01]  /*1e30*/  UISETP.GT.U32.AND UP0, UPT, UR8, UR4, UPT ;  /* 0x000000040800728c */ /* 0x000fe2000bf04070 */
[----:B------:R1:W-:Y:S04]  /*1e40*/  STS [R3], R4 ;  /* 0x0000000403007388 */ /* 0x0003e80000000800 */
[----:B------:R1:W-:Y:S06]  /*1e50*/  STS [R3+0x480], R6 ;  /* 0x0004800603007388 */ /* 0x0003ec0000000800 */
[----:B------:R-:W-:-:S02]  /*1e60*/  @!UP0 UIADD3 UR4, UR4, -UR8, URZ ;  /* 0x8000000804048290 */ /* 0x000fc4000fffe03f */
[----:B------:R-:W-:Y:S01]  /*1e70*/  UISETP.NE.AND UP0, UPT, UR18, URZ, UPT ;  /* 0x0000003f1200728c */ /* 0x000fe2000bf05270 */
[----:B------:R1:W-:Y:S01]  /*1e80*/  STS [R3+0x40], R8 ;  /* 0x0000400803007388 */ /* 0x0003e20000000800 */
[----:B------:R-:W-:-:S03]  /*1e90*/  @!UP1 UIADD3 UR4, -UR4, URZ, URZ ;  /* 0x0000003f04049290 */ /* 0x000fc6000fffe13f */
[----:B------:R1:W-:Y:S01]  /*1ea0*/  STS [R3+0x4c0], R10 ;  /* 0x0004c00a03007388 */ /* 0x0003e20000000800 */
[----:B------:R-:W-:-:S04]  /*1eb0*/  USEL UR4, UR17, UR4, !UP0 ;  /* 0x0000000411047287 */ /* 0x000fc8000c000000 */
[----:B------:R-:W-:-:S04]  /*1ec0*/  ULEA UR4, UR20, UR4, 0x3 ;  /* 0x0000000414047291 */ /* 0x000fc8000f8e183f */
[----:B------:R-:W-:-:S06]  /*1ed0*/  USHF.L.U32 UR4, UR4, 0x4, URZ ;  /* 0x0000000404047899 */ /* 0x000fcc000800063f */
[----:B------:R-:W-:Y:S01]  /*1ee0*/  LOP3.LUT R0, R0, UR4, RZ, 0xfc, !PT ;  /* 0x0000000400007c12 */ /* 0x000fe2000f8efcff */
[----:B------:R-:W-:Y:S03]  /*1ef0*/  BAR.SYNC.DEFER_BLOCKING 0x0 ;  /* 0x0000000000007b1d */ /* 0x000fe60000010000 */
[----:B------:R-:W-:Y:S01]  /*1f00*/  ISETP.GE.AND P0, PT, R0, 0x1, PT ;  /* 0x000000010000780c */ /* 0x000fe20003f06270 */
[----:B------:R-:W-:-:S03]  /*1f10*/  IMAD R0, R61, 0x9, R62 ;  /* 0x000000093d007824 */ /* 0x000fc600078e023e */
[----:B------:R-:W-:Y:S01]  /*1f20*/  ISETP.LT.AND P0, PT, R57, 0xc00, !P0 ;  /* 0x00000c003900780c */ /* 0x000fe20004701270 */
[----:B------:R-:W-:-:S05]  /*1f30*/  IMAD.SHL.U32 R0, R0, 0x8, RZ ;  /* 0x0000000800007824 */ /* 0x000fca00078e00ff */
[----:B------:R-:W-:-:S07]  /*1f40*/  LEA R0, R0, UR16, 0x1 ;  /* 0x0000001000007c11 */ /* 0x000fce000f8e08ff */
[----:B-1----:R-:W-:Y:S05]  /*1f50*/  @!P0 EXIT ;  /* 0x000000000000894d */ /* 0x002fea0003800000 */
[----:B------:R-:W1:Y:S04]  /*1f60*/  LDS.128 R4, [R0] ;  /* 0x0000000000047984 */ /* 0x000e680000000c00 */
[----:B-1----:R-:W-:Y:S01]  /*1f70*/  STG.E.128 desc[UR22][R12.64], R4 ;  /* 0x000000040c007986 */ /* 0x002fe2000c101d16 */
[----:B------:R-:W-:Y:S05]  /*1f80*/  EXIT ;  /* 0x000000000000794d */ /* 0x000fea0003800000 */
.L_x_1:
[----:B------:R-:W-:-:S00]  /*1f90*/  BRA `(.L_x_1) ;  /* 0xfffffffc00fc7947 */ /* 0x000fc0000383ffff */
[----:B------:R-:W-:-:S00]  /*1fa0*/  NOP ;  /* 0x0000000000007918 */ /* 0x000fc00000000000 */
        /* <DEDUP_REMOVED lines=13> */
.L_x_2:


//--------------------- .nv.shared.triton_mm      --------------------------
	.section	.nv.shared.triton_mm,"aw",@nobits
	.sectionflags	@""
	.align	16
	.zero		1024


//--------------------- .nv.constant0.triton_mm   --------------------------
	.section	.nv.constant0.triton_mm,"a",@progbits
	.sectionflags	@""
	.align	4
.nv.constant0.triton_mm:
	.zero		552
